//
// Generated by NVIDIA NVVM Compiler
//
// Compiler Build ID: CL-36424714
// Cuda compilation tools, release 13.0, V13.0.88
// Based on NVVM 20.0.0
//

.version 9.0
.target sm_100
.address_size 64

	// .globl	batch8_symmetric_block_pair_multiply_wmma
// _ZZ41batch8_symmetric_block_pair_multiply_wmmaE8shared_a has been demoted
// _ZZ41batch8_symmetric_block_pair_multiply_wmmaE8shared_b has been demoted
// _ZZ41batch8_symmetric_block_pair_multiply_wmmaE8shared_c has been demoted
// _ZZ41batch8_symmetric_block_pair_multiply_wmmaE13batch_results has been demoted
// _ZZ51batch8_symmetric_block_pair_multiply_wmma_optimizedE8shared_a has been demoted
// _ZZ51batch8_symmetric_block_pair_multiply_wmma_optimizedE8shared_b has been demoted
// _ZZ51batch8_symmetric_block_pair_multiply_wmma_optimizedE8shared_c has been demoted
// _ZZ51batch8_symmetric_block_pair_multiply_wmma_optimizedE13batch_results has been demoted

.visible .entry batch8_symmetric_block_pair_multiply_wmma(
	.param .u64 .ptr .align 1 batch8_symmetric_block_pair_multiply_wmma_param_0,
	.param .u64 .ptr .align 1 batch8_symmetric_block_pair_multiply_wmma_param_1,
	.param .u64 .ptr .align 1 batch8_symmetric_block_pair_multiply_wmma_param_2,
	.param .u64 .ptr .align 1 batch8_symmetric_block_pair_multiply_wmma_param_3,
	.param .u32 batch8_symmetric_block_pair_multiply_wmma_param_4,
	.param .u32 batch8_symmetric_block_pair_multiply_wmma_param_5,
	.param .u32 batch8_symmetric_block_pair_multiply_wmma_param_6,
	.param .u32 batch8_symmetric_block_pair_multiply_wmma_param_7,
	.param .u32 batch8_symmetric_block_pair_multiply_wmma_param_8
)
{
	.reg .pred 	%p<56>;
	.reg .b16 	%rs<52>;
	.reg .b32 	%r<140>;
	.reg .b32 	%f<186>;
	.reg .b64 	%rd<82>;
	// demoted variable
	.shared .align 2 .b8 _ZZ41batch8_symmetric_block_pair_multiply_wmmaE8shared_a[512];
	// demoted variable
	.shared .align 2 .b8 _ZZ41batch8_symmetric_block_pair_multiply_wmmaE8shared_b[512];
	// demoted variable
	.shared .align 4 .b8 _ZZ41batch8_symmetric_block_pair_multiply_wmmaE8shared_c[1024];
	// demoted variable
	.shared .align 4 .b8 _ZZ41batch8_symmetric_block_pair_multiply_wmmaE13batch_results[512];
	ld.param.u64 	%rd14, [batch8_symmetric_block_pair_multiply_wmma_param_0];
	ld.param.u64 	%rd15, [batch8_symmetric_block_pair_multiply_wmma_param_1];
	ld.param.u64 	%rd16, [batch8_symmetric_block_pair_multiply_wmma_param_2];
	ld.param.u64 	%rd17, [batch8_symmetric_block_pair_multiply_wmma_param_3];
	ld.param.u32 	%r29, [batch8_symmetric_block_pair_multiply_wmma_param_4];
	ld.param.u32 	%r30, [batch8_symmetric_block_pair_multiply_wmma_param_5];
	ld.param.u32 	%r31, [batch8_symmetric_block_pair_multiply_wmma_param_6];
	ld.param.u32 	%r32, [batch8_symmetric_block_pair_multiply_wmma_param_7];
	ld.param.u32 	%r33, [batch8_symmetric_block_pair_multiply_wmma_param_8];
	cvta.to.global.u64 	%rd1, %rd16;
	cvta.to.global.u64 	%rd2, %rd17;
	mov.u32 	%r1, %ctaid.x;
	mov.u32 	%r2, %ctaid.y;
	mov.u32 	%r34, %tid.x;
	and.b32  	%r3, %r34, 31;
	setp.ge.s32 	%p1, %r1, %r30;
	setp.ge.s32 	%p2, %r2, %r31;
	or.pred  	%p3, %p1, %p2;
	@%p3 bra 	$L__BB0_69;
	setp.gt.u32 	%p4, %r3, 15;
	shl.b32 	%r35, %r3, 5;
	mov.u32 	%r36, _ZZ41batch8_symmetric_block_pair_multiply_wmmaE13batch_results;
	add.s32 	%r4, %r36, %r35;
	@%p4 bra 	$L__BB0_3;
	mov.b32 	%r37, 0;
	st.shared.u32 	[%r4], %r37;
	st.shared.u32 	[%r4+4], %r37;
	st.shared.u32 	[%r4+8], %r37;
	st.shared.u32 	[%r4+12], %r37;
	st.shared.u32 	[%r4+16], %r37;
	st.shared.u32 	[%r4+20], %r37;
	st.shared.u32 	[%r4+24], %r37;
	st.shared.u32 	[%r4+28], %r37;
$L__BB0_3:
	bar.warp.sync 	-1;
	setp.lt.s32 	%p5, %r32, 1;
	@%p5 bra 	$L__BB0_52;
	shl.b32 	%r5, %r3, 4;
	shl.b32 	%r38, %r2, 4;
	add.s32 	%r6, %r38, %r3;
	mov.u32 	%r40, _ZZ41batch8_symmetric_block_pair_multiply_wmmaE8shared_a;
	add.s32 	%r7, %r40, %r35;
	shl.b32 	%r41, %r3, 1;
	mov.u32 	%r42, _ZZ41batch8_symmetric_block_pair_multiply_wmmaE8shared_b;
	add.s32 	%r8, %r42, %r41;
	mul.lo.s32 	%r9, %r1, %r33;
	add.s32 	%r43, %r30, %r1;
	mul.lo.s32 	%r10, %r43, %r33;
	add.s32 	%r44, %r43, %r30;
	mul.lo.s32 	%r11, %r44, %r33;
	add.s32 	%r45, %r44, %r30;
	mul.lo.s32 	%r12, %r45, %r33;
	add.s32 	%r46, %r45, %r30;
	mul.lo.s32 	%r13, %r46, %r33;
	add.s32 	%r47, %r46, %r30;
	mul.lo.s32 	%r14, %r47, %r33;
	add.s32 	%r48, %r47, %r30;
	mul.lo.s32 	%r15, %r48, %r33;
	add.s32 	%r49, %r48, %r30;
	mul.lo.s32 	%r16, %r49, %r33;
	shl.b32 	%r50, %r3, 6;
	mov.u32 	%r51, _ZZ41batch8_symmetric_block_pair_multiply_wmmaE8shared_c;
	add.s32 	%r17, %r51, %r50;
	add.s32 	%r52, %r11, %r6;
	mul.wide.u32 	%rd18, %r52, 4;
	add.s64 	%rd3, %rd1, %rd18;
	add.s32 	%r53, %r12, %r6;
	mul.wide.u32 	%rd19, %r53, 4;
	add.s64 	%rd4, %rd1, %rd19;
	add.s32 	%r54, %r13, %r6;
	mul.wide.u32 	%rd20, %r54, 4;
	add.s64 	%rd5, %rd1, %rd20;
	add.s32 	%r55, %r14, %r6;
	mul.wide.u32 	%rd21, %r55, 4;
	add.s64 	%rd6, %rd1, %rd21;
	add.s32 	%r56, %r15, %r6;
	mul.wide.u32 	%rd22, %r56, 4;
	add.s64 	%rd7, %rd1, %rd22;
	add.s32 	%r57, %r16, %r6;
	mul.wide.u32 	%rd23, %r57, 4;
	add.s64 	%rd8, %rd1, %rd23;
	neg.s32 	%r139, %r32;
	mul.lo.s32 	%r58, %r1, %r32;
	shl.b32 	%r138, %r58, 8;
	cvta.to.global.u64 	%rd81, %rd15;
	cvta.to.global.u64 	%rd10, %rd14;
$L__BB0_5:
	ld.global.u32 	%r22, [%rd81];
	add.s32 	%r23, %r22, %r2;
	setp.ge.s32 	%p6, %r23, %r31;
	@%p6 bra 	$L__BB0_51;
	setp.gt.u32 	%p7, %r3, 15;
	mul.wide.u32 	%rd24, %r138, 4;
	add.s64 	%rd12, %rd10, %rd24;
	@%p7 bra 	$L__BB0_8;
	mul.wide.u32 	%rd25, %r5, 4;
	add.s64 	%rd26, %rd12, %rd25;
	ld.global.f32 	%f31, [%rd26];
	// begin inline asm
	{  cvt.rn.f16.f32 %rs1, %f31;}

	// end inline asm
	st.shared.u16 	[%r7], %rs1;
	ld.global.f32 	%f32, [%rd26+4];
	// begin inline asm
	{  cvt.rn.f16.f32 %rs2, %f32;}

	// end inline asm
	st.shared.u16 	[%r7+2], %rs2;
	ld.global.f32 	%f33, [%rd26+8];
	// begin inline asm
	{  cvt.rn.f16.f32 %rs3, %f33;}

	// end inline asm
	st.shared.u16 	[%r7+4], %rs3;
	ld.global.f32 	%f34, [%rd26+12];
	// begin inline asm
	{  cvt.rn.f16.f32 %rs4, %f34;}

	// end inline asm
	st.shared.u16 	[%r7+6], %rs4;
	ld.global.f32 	%f35, [%rd26+16];
	// begin inline asm
	{  cvt.rn.f16.f32 %rs5, %f35;}

	// end inline asm
	st.shared.u16 	[%r7+8], %rs5;
	ld.global.f32 	%f36, [%rd26+20];
	// begin inline asm
	{  cvt.rn.f16.f32 %rs6, %f36;}

	// end inline asm
	st.shared.u16 	[%r7+10], %rs6;
	ld.global.f32 	%f37, [%rd26+24];
	// begin inline asm
	{  cvt.rn.f16.f32 %rs7, %f37;}

	// end inline asm
	st.shared.u16 	[%r7+12], %rs7;
	ld.global.f32 	%f38, [%rd26+28];
	// begin inline asm
	{  cvt.rn.f16.f32 %rs8, %f38;}

	// end inline asm
	st.shared.u16 	[%r7+14], %rs8;
	ld.global.f32 	%f39, [%rd26+32];
	// begin inline asm
	{  cvt.rn.f16.f32 %rs9, %f39;}

	// end inline asm
	st.shared.u16 	[%r7+16], %rs9;
	ld.global.f32 	%f40, [%rd26+36];
	// begin inline asm
	{  cvt.rn.f16.f32 %rs10, %f40;}

	// end inline asm
	st.shared.u16 	[%r7+18], %rs10;
	ld.global.f32 	%f41, [%rd26+40];
	// begin inline asm
	{  cvt.rn.f16.f32 %rs11, %f41;}

	// end inline asm
	st.shared.u16 	[%r7+20], %rs11;
	ld.global.f32 	%f42, [%rd26+44];
	// begin inline asm
	{  cvt.rn.f16.f32 %rs12, %f42;}

	// end inline asm
	st.shared.u16 	[%r7+22], %rs12;
	ld.global.f32 	%f43, [%rd26+48];
	// begin inline asm
	{  cvt.rn.f16.f32 %rs13, %f43;}

	// end inline asm
	st.shared.u16 	[%r7+24], %rs13;
	ld.global.f32 	%f44, [%rd26+52];
	// begin inline asm
	{  cvt.rn.f16.f32 %rs14, %f44;}

	// end inline asm
	st.shared.u16 	[%r7+26], %rs14;
	ld.global.f32 	%f45, [%rd26+56];
	// begin inline asm
	{  cvt.rn.f16.f32 %rs15, %f45;}

	// end inline asm
	st.shared.u16 	[%r7+28], %rs15;
	ld.global.f32 	%f46, [%rd26+60];
	// begin inline asm
	{  cvt.rn.f16.f32 %rs16, %f46;}

	// end inline asm
	st.shared.u16 	[%r7+30], %rs16;
$L__BB0_8:
	setp.gt.u32 	%p8, %r3, 15;
	bar.warp.sync 	-1;
	@%p8 bra 	$L__BB0_25;
	shl.b32 	%r59, %r23, 4;
	add.s32 	%r24, %r59, %r3;
	setp.ge.s32 	%p9, %r24, %r33;
	@%p9 bra 	$L__BB0_11;
	add.s32 	%r60, %r9, %r24;
	mul.wide.s32 	%rd27, %r60, 4;
	add.s64 	%rd28, %rd1, %rd27;
	ld.global.f32 	%f49, [%rd28];
	// begin inline asm
	{  cvt.rn.f16.f32 %rs18, %f49;}

	// end inline asm
	st.shared.u16 	[%r8], %rs18;
	add.s32 	%r61, %r10, %r24;
	mul.wide.s32 	%rd29, %r61, 4;
	add.s64 	%rd30, %rd1, %rd29;
	ld.global.f32 	%f171, [%rd30];
	bra.uni 	$L__BB0_12;
$L__BB0_11:
	mov.f32 	%f171, 0f00000000;
	// begin inline asm
	{  cvt.rn.f16.f32 %rs17, %f171;}

	// end inline asm
	st.shared.u16 	[%r8], %rs17;
$L__BB0_12:
	setp.ge.s32 	%p10, %r24, %r33;
	// begin inline asm
	{  cvt.rn.f16.f32 %rs19, %f171;}

	// end inline asm
	st.shared.u16 	[%r8+32], %rs19;
	mov.f32 	%f172, 0f00000000;
	@%p10 bra 	$L__BB0_14;
	add.s32 	%r62, %r11, %r24;
	mul.wide.s32 	%rd31, %r62, 4;
	add.s64 	%rd32, %rd1, %rd31;
	ld.global.f32 	%f172, [%rd32];
$L__BB0_14:
	setp.ge.s32 	%p11, %r24, %r33;
	// begin inline asm
	{  cvt.rn.f16.f32 %rs20, %f172;}

	// end inline asm
	st.shared.u16 	[%r8+64], %rs20;
	mov.f32 	%f173, 0f00000000;
	@%p11 bra 	$L__BB0_16;
	add.s32 	%r63, %r12, %r24;
	mul.wide.s32 	%rd33, %r63, 4;
	add.s64 	%rd34, %rd1, %rd33;
	ld.global.f32 	%f173, [%rd34];
$L__BB0_16:
	setp.ge.s32 	%p12, %r24, %r33;
	// begin inline asm
	{  cvt.rn.f16.f32 %rs21, %f173;}

	// end inline asm
	st.shared.u16 	[%r8+96], %rs21;
	mov.f32 	%f174, 0f00000000;
	@%p12 bra 	$L__BB0_18;
	add.s32 	%r64, %r13, %r24;
	mul.wide.s32 	%rd35, %r64, 4;
	add.s64 	%rd36, %rd1, %rd35;
	ld.global.f32 	%f174, [%rd36];
$L__BB0_18:
	setp.ge.s32 	%p13, %r24, %r33;
	// begin inline asm
	{  cvt.rn.f16.f32 %rs22, %f174;}

	// end inline asm
	st.shared.u16 	[%r8+128], %rs22;
	mov.f32 	%f175, 0f00000000;
	@%p13 bra 	$L__BB0_20;
	add.s32 	%r65, %r14, %r24;
	mul.wide.s32 	%rd37, %r65, 4;
	add.s64 	%rd38, %rd1, %rd37;
	ld.global.f32 	%f175, [%rd38];
$L__BB0_20:
	setp.ge.s32 	%p14, %r24, %r33;
	// begin inline asm
	{  cvt.rn.f16.f32 %rs23, %f175;}

	// end inline asm
	st.shared.u16 	[%r8+160], %rs23;
	mov.f32 	%f176, 0f00000000;
	@%p14 bra 	$L__BB0_22;
	add.s32 	%r66, %r15, %r24;
	mul.wide.s32 	%rd39, %r66, 4;
	add.s64 	%rd40, %rd1, %rd39;
	ld.global.f32 	%f176, [%rd40];
$L__BB0_22:
	setp.ge.s32 	%p15, %r24, %r33;
	// begin inline asm
	{  cvt.rn.f16.f32 %rs24, %f176;}

	// end inline asm
	st.shared.u16 	[%r8+192], %rs24;
	mov.f32 	%f177, 0f00000000;
	@%p15 bra 	$L__BB0_24;
	add.s32 	%r67, %r16, %r24;
	mul.wide.s32 	%rd41, %r67, 4;
	add.s64 	%rd42, %rd1, %rd41;
	ld.global.f32 	%f177, [%rd42];
$L__BB0_24:
	// begin inline asm
	{  cvt.rn.f16.f32 %rs25, %f177;}

	// end inline asm
	st.shared.u16 	[%r8+224], %rs25;
	mov.f32 	%f63, 0f00000000;
	// begin inline asm
	{  cvt.rn.f16.f32 %rs26, %f63;}

	// end inline asm
	st.shared.u16 	[%r8+256], %rs26;
	st.shared.u16 	[%r8+288], %rs26;
	st.shared.u16 	[%r8+320], %rs26;
	st.shared.u16 	[%r8+352], %rs26;
	st.shared.u16 	[%r8+384], %rs26;
	st.shared.u16 	[%r8+416], %rs26;
	st.shared.u16 	[%r8+448], %rs26;
	st.shared.u16 	[%r8+480], %rs26;
$L__BB0_25:
	setp.gt.u32 	%p16, %r3, 15;
	bar.warp.sync 	-1;
	mov.u32 	%r68, _ZZ41batch8_symmetric_block_pair_multiply_wmmaE8shared_a;
	mov.b32 	%r69, 16;
	wmma.load.a.sync.aligned.row.m16n16k16.shared.f16 	{%r70, %r71, %r72, %r73, %r74, %r75, %r76, %r77}, [%r68], %r69;
	mov.u32 	%r78, _ZZ41batch8_symmetric_block_pair_multiply_wmmaE8shared_b;
	wmma.load.b.sync.aligned.col.m16n16k16.shared.f16 	{%r79, %r80, %r81, %r82, %r83, %r84, %r85, %r86}, [%r78], %r69;
	mov.f32 	%f64, 0f00000000;
	wmma.mma.sync.aligned.row.col.m16n16k16.f32.f32 {%f65, %f66, %f67, %f68, %f69, %f70, %f71, %f72}, {%r70, %r71, %r72, %r73, %r74, %r75, %r76, %r77}, {%r79, %r80, %r81, %r82, %r83, %r84, %r85, %r86}, {%f64, %f64, %f64, %f64, %f64, %f64, %f64, %f64};
	mov.u32 	%r87, _ZZ41batch8_symmetric_block_pair_multiply_wmmaE8shared_c;
	wmma.store.d.sync.aligned.row.m16n16k16.shared.f32 	[%r87], {%f65, %f66, %f67, %f68, %f69, %f70, %f71, %f72}, %r69;
	bar.warp.sync 	-1;
	@%p16 bra 	$L__BB0_27;
	ld.shared.f32 	%f73, [%r17];
	ld.shared.f32 	%f74, [%r4];
	add.f32 	%f75, %f73, %f74;
	st.shared.f32 	[%r4], %f75;
	ld.shared.f32 	%f76, [%r17+4];
	ld.shared.f32 	%f77, [%r4+4];
	add.f32 	%f78, %f76, %f77;
	st.shared.f32 	[%r4+4], %f78;
	ld.shared.f32 	%f79, [%r17+8];
	ld.shared.f32 	%f80, [%r4+8];
	add.f32 	%f81, %f79, %f80;
	st.shared.f32 	[%r4+8], %f81;
	ld.shared.f32 	%f82, [%r17+12];
	ld.shared.f32 	%f83, [%r4+12];
	add.f32 	%f84, %f82, %f83;
	st.shared.f32 	[%r4+12], %f84;
	ld.shared.f32 	%f85, [%r17+16];
	ld.shared.f32 	%f86, [%r4+16];
	add.f32 	%f87, %f85, %f86;
	st.shared.f32 	[%r4+16], %f87;
	ld.shared.f32 	%f88, [%r17+20];
	ld.shared.f32 	%f89, [%r4+20];
	add.f32 	%f90, %f88, %f89;
	st.shared.f32 	[%r4+20], %f90;
	ld.shared.f32 	%f91, [%r17+24];
	ld.shared.f32 	%f92, [%r4+24];
	add.f32 	%f93, %f91, %f92;
	st.shared.f32 	[%r4+24], %f93;
	ld.shared.f32 	%f94, [%r17+28];
	ld.shared.f32 	%f95, [%r4+28];
	add.f32 	%f96, %f94, %f95;
	st.shared.f32 	[%r4+28], %f96;
$L__BB0_27:
	bar.warp.sync 	-1;
	setp.lt.s32 	%p17, %r22, 1;
	@%p17 bra 	$L__BB0_51;
	setp.gt.u32 	%p18, %r3, 15;
	@%p18 bra 	$L__BB0_46;
	setp.ge.s32 	%p19, %r6, %r33;
	mov.f32 	%f178, 0f00000000;
	@%p19 bra 	$L__BB0_31;
	add.s32 	%r88, %r9, %r6;
	mul.wide.u32 	%rd43, %r88, 4;
	add.s64 	%rd44, %rd1, %rd43;
	ld.global.f32 	%f178, [%rd44];
$L__BB0_31:
	setp.ge.s32 	%p20, %r6, %r33;
	// begin inline asm
	{  cvt.rn.f16.f32 %rs27, %f178;}

	// end inline asm
	st.shared.u16 	[%r8], %rs27;
	mov.f32 	%f179, 0f00000000;
	@%p20 bra 	$L__BB0_33;
	add.s32 	%r89, %r10, %r6;
	mul.wide.u32 	%rd45, %r89, 4;
	add.s64 	%rd46, %rd1, %rd45;
	ld.global.f32 	%f179, [%rd46];
$L__BB0_33:
	setp.ge.s32 	%p21, %r6, %r33;
	// begin inline asm
	{  cvt.rn.f16.f32 %rs28, %f179;}

	// end inline asm
	st.shared.u16 	[%r8+32], %rs28;
	mov.f32 	%f180, 0f00000000;
	@%p21 bra 	$L__BB0_35;
	ld.global.f32 	%f180, [%rd3];
$L__BB0_35:
	setp.ge.s32 	%p22, %r6, %r33;
	// begin inline asm
	{  cvt.rn.f16.f32 %rs29, %f180;}

	// end inline asm
	st.shared.u16 	[%r8+64], %rs29;
	mov.f32 	%f181, 0f00000000;
	@%p22 bra 	$L__BB0_37;
	ld.global.f32 	%f181, [%rd4];
$L__BB0_37:
	setp.ge.s32 	%p23, %r6, %r33;
	// begin inline asm
	{  cvt.rn.f16.f32 %rs30, %f181;}

	// end inline asm
	st.shared.u16 	[%r8+96], %rs30;
	mov.f32 	%f182, 0f00000000;
	@%p23 bra 	$L__BB0_39;
	ld.global.f32 	%f182, [%rd5];
$L__BB0_39:
	setp.ge.s32 	%p24, %r6, %r33;
	// begin inline asm
	{  cvt.rn.f16.f32 %rs31, %f182;}

	// end inline asm
	st.shared.u16 	[%r8+128], %rs31;
	mov.f32 	%f183, 0f00000000;
	@%p24 bra 	$L__BB0_41;
	ld.global.f32 	%f183, [%rd6];
$L__BB0_41:
	setp.ge.s32 	%p25, %r6, %r33;
	// begin inline asm
	{  cvt.rn.f16.f32 %rs32, %f183;}

	// end inline asm
	st.shared.u16 	[%r8+160], %rs32;
	mov.f32 	%f184, 0f00000000;
	@%p25 bra 	$L__BB0_43;
	ld.global.f32 	%f184, [%rd7];
$L__BB0_43:
	setp.ge.s32 	%p26, %r6, %r33;
	// begin inline asm
	{  cvt.rn.f16.f32 %rs33, %f184;}

	// end inline asm
	st.shared.u16 	[%r8+192], %rs33;
	mov.f32 	%f185, 0f00000000;
	@%p26 bra 	$L__BB0_45;
	ld.global.f32 	%f185, [%rd8];
$L__BB0_45:
	// begin inline asm
	{  cvt.rn.f16.f32 %rs34, %f185;}

	// end inline asm
	st.shared.u16 	[%r8+224], %rs34;
	mov.f32 	%f113, 0f00000000;
	// begin inline asm
	{  cvt.rn.f16.f32 %rs35, %f113;}

	// end inline asm
	st.shared.u16 	[%r8+256], %rs35;
	st.shared.u16 	[%r8+288], %rs35;
	st.shared.u16 	[%r8+320], %rs35;
	st.shared.u16 	[%r8+352], %rs35;
	st.shared.u16 	[%r8+384], %rs35;
	st.shared.u16 	[%r8+416], %rs35;
	st.shared.u16 	[%r8+448], %rs35;
	st.shared.u16 	[%r8+480], %rs35;
$L__BB0_46:
	setp.gt.u32 	%p27, %r3, 15;
	bar.warp.sync 	-1;
	@%p27 bra 	$L__BB0_48;
	mul.wide.u32 	%rd47, %r3, 4;
	add.s64 	%rd48, %rd12, %rd47;
	ld.global.f32 	%f114, [%rd48];
	// begin inline asm
	{  cvt.rn.f16.f32 %rs36, %f114;}

	// end inline asm
	st.shared.u16 	[%r7], %rs36;
	ld.global.f32 	%f115, [%rd48+64];
	// begin inline asm
	{  cvt.rn.f16.f32 %rs37, %f115;}

	// end inline asm
	st.shared.u16 	[%r7+2], %rs37;
	ld.global.f32 	%f116, [%rd48+128];
	// begin inline asm
	{  cvt.rn.f16.f32 %rs38, %f116;}

	// end inline asm
	st.shared.u16 	[%r7+4], %rs38;
	ld.global.f32 	%f117, [%rd48+192];
	// begin inline asm
	{  cvt.rn.f16.f32 %rs39, %f117;}

	// end inline asm
	st.shared.u16 	[%r7+6], %rs39;
	ld.global.f32 	%f118, [%rd48+256];
	// begin inline asm
	{  cvt.rn.f16.f32 %rs40, %f118;}

	// end inline asm
	st.shared.u16 	[%r7+8], %rs40;
	ld.global.f32 	%f119, [%rd48+320];
	// begin inline asm
	{  cvt.rn.f16.f32 %rs41, %f119;}

	// end inline asm
	st.shared.u16 	[%r7+10], %rs41;
	ld.global.f32 	%f120, [%rd48+384];
	// begin inline asm
	{  cvt.rn.f16.f32 %rs42, %f120;}

	// end inline asm
	st.shared.u16 	[%r7+12], %rs42;
	ld.global.f32 	%f121, [%rd48+448];
	// begin inline asm
	{  cvt.rn.f16.f32 %rs43, %f121;}

	// end inline asm
	st.shared.u16 	[%r7+14], %rs43;
	ld.global.f32 	%f122, [%rd48+512];
	// begin inline asm
	{  cvt.rn.f16.f32 %rs44, %f122;}

	// end inline asm
	st.shared.u16 	[%r7+16], %rs44;
	ld.global.f32 	%f123, [%rd48+576];
	// begin inline asm
	{  cvt.rn.f16.f32 %rs45, %f123;}

	// end inline asm
	st.shared.u16 	[%r7+18], %rs45;
	ld.global.f32 	%f124, [%rd48+640];
	// begin inline asm
	{  cvt.rn.f16.f32 %rs46, %f124;}

	// end inline asm
	st.shared.u16 	[%r7+20], %rs46;
	ld.global.f32 	%f125, [%rd48+704];
	// begin inline asm
	{  cvt.rn.f16.f32 %rs47, %f125;}

	// end inline asm
	st.shared.u16 	[%r7+22], %rs47;
	ld.global.f32 	%f126, [%rd48+768];
	// begin inline asm
	{  cvt.rn.f16.f32 %rs48, %f126;}

	// end inline asm
	st.shared.u16 	[%r7+24], %rs48;
	ld.global.f32 	%f127, [%rd48+832];
	// begin inline asm
	{  cvt.rn.f16.f32 %rs49, %f127;}

	// end inline asm
	st.shared.u16 	[%r7+26], %rs49;
	ld.global.f32 	%f128, [%rd48+896];
	// begin inline asm
	{  cvt.rn.f16.f32 %rs50, %f128;}

	// end inline asm
	st.shared.u16 	[%r7+28], %rs50;
	ld.global.f32 	%f129, [%rd48+960];
	// begin inline asm
	{  cvt.rn.f16.f32 %rs51, %f129;}

	// end inline asm
	st.shared.u16 	[%r7+30], %rs51;
$L__BB0_48:
	setp.gt.u32 	%p28, %r3, 15;
	bar.warp.sync 	-1;
	mov.u32 	%r90, _ZZ41batch8_symmetric_block_pair_multiply_wmmaE8shared_a;
	mov.b32 	%r91, 16;
	wmma.load.a.sync.aligned.row.m16n16k16.shared.f16 	{%r92, %r93, %r94, %r95, %r96, %r97, %r98, %r99}, [%r90], %r91;
	mov.u32 	%r100, _ZZ41batch8_symmetric_block_pair_multiply_wmmaE8shared_b;
	wmma.load.b.sync.aligned.col.m16n16k16.shared.f16 	{%r101, %r102, %r103, %r104, %r105, %r106, %r107, %r108}, [%r100], %r91;
	mov.f32 	%f130, 0f00000000;
	wmma.mma.sync.aligned.row.col.m16n16k16.f32.f32 {%f131, %f132, %f133, %f134, %f135, %f136, %f137, %f138}, {%r92, %r93, %r94, %r95, %r96, %r97, %r98, %r99}, {%r101, %r102, %r103, %r104, %r105, %r106, %r107, %r108}, {%f130, %f130, %f130, %f130, %f130, %f130, %f130, %f130};
	mov.u32 	%r109, _ZZ41batch8_symmetric_block_pair_multiply_wmmaE8shared_c;
	wmma.store.d.sync.aligned.row.m16n16k16.shared.f32 	[%r109], {%f131, %f132, %f133, %f134, %f135, %f136, %f137, %f138}, %r91;
	bar.warp.sync 	-1;
	@%p28 bra 	$L__BB0_51;
	shl.b32 	%r110, %r23, 4;
	add.s32 	%r25, %r110, %r3;
	setp.ge.s32 	%p29, %r25, %r33;
	@%p29 bra 	$L__BB0_51;
	ld.shared.f32 	%f139, [%r17];
	add.s32 	%r111, %r9, %r25;
	mul.wide.s32 	%rd49, %r111, 4;
	add.s64 	%rd50, %rd2, %rd49;
	atom.global.add.f32 	%f140, [%rd50], %f139;
	ld.shared.f32 	%f141, [%r17+4];
	add.s32 	%r112, %r10, %r25;
	mul.wide.s32 	%rd51, %r112, 4;
	add.s64 	%rd52, %rd2, %rd51;
	atom.global.add.f32 	%f142, [%rd52], %f141;
	ld.shared.f32 	%f143, [%r17+8];
	add.s32 	%r113, %r11, %r25;
	mul.wide.s32 	%rd53, %r113, 4;
	add.s64 	%rd54, %rd2, %rd53;
	atom.global.add.f32 	%f144, [%rd54], %f143;
	ld.shared.f32 	%f145, [%r17+12];
	add.s32 	%r114, %r12, %r25;
	mul.wide.s32 	%rd55, %r114, 4;
	add.s64 	%rd56, %rd2, %rd55;
	atom.global.add.f32 	%f146, [%rd56], %f145;
	ld.shared.f32 	%f147, [%r17+16];
	add.s32 	%r115, %r13, %r25;
	mul.wide.s32 	%rd57, %r115, 4;
	add.s64 	%rd58, %rd2, %rd57;
	atom.global.add.f32 	%f148, [%rd58], %f147;
	ld.shared.f32 	%f149, [%r17+20];
	add.s32 	%r116, %r14, %r25;
	mul.wide.s32 	%rd59, %r116, 4;
	add.s64 	%rd60, %rd2, %rd59;
	atom.global.add.f32 	%f150, [%rd60], %f149;
	ld.shared.f32 	%f151, [%r17+24];
	add.s32 	%r117, %r15, %r25;
	mul.wide.s32 	%rd61, %r117, 4;
	add.s64 	%rd62, %rd2, %rd61;
	atom.global.add.f32 	%f152, [%rd62], %f151;
	ld.shared.f32 	%f153, [%r17+28];
	add.s32 	%r118, %r16, %r25;
	mul.wide.s32 	%rd63, %r118, 4;
	add.s64 	%rd64, %rd2, %rd63;
	atom.global.add.f32 	%f154, [%rd64], %f153;
$L__BB0_51:
	add.s32 	%r139, %r139, 1;
	setp.ne.s32 	%p30, %r139, 0;
	add.s32 	%r138, %r138, 256;
	add.s64 	%rd81, %rd81, 4;
	@%p30 bra 	$L__BB0_5;
$L__BB0_52:
	setp.gt.u32 	%p31, %r3, 15;
	@%p31 bra 	$L__BB0_69;
	shl.b32 	%r119, %r2, 4;
	add.s32 	%r120, %r119, %r3;
	setp.ge.s32 	%p32, %r120, %r33;
	setp.lt.s32 	%p33, %r29, 1;
	or.pred  	%p34, %p33, %p32;
	@%p34 bra 	$L__BB0_55;
	mad.lo.s32 	%r121, %r1, %r33, %r120;
	mul.wide.u32 	%rd65, %r121, 4;
	add.s64 	%rd66, %rd2, %rd65;
	ld.shared.f32 	%f155, [%r4];
	atom.global.add.f32 	%f156, [%rd66], %f155;
$L__BB0_55:
	setp.ge.s32 	%p35, %r120, %r33;
	setp.lt.s32 	%p36, %r29, 2;
	or.pred  	%p37, %p36, %p35;
	@%p37 bra 	$L__BB0_57;
	add.s32 	%r122, %r30, %r1;
	mad.lo.s32 	%r123, %r122, %r33, %r120;
	mul.wide.u32 	%rd67, %r123, 4;
	add.s64 	%rd68, %rd2, %rd67;
	ld.shared.f32 	%f157, [%r4+4];
	atom.global.add.f32 	%f158, [%rd68], %f157;
$L__BB0_57:
	setp.ge.s32 	%p38, %r120, %r33;
	setp.lt.s32 	%p39, %r29, 3;
	or.pred  	%p40, %p39, %p38;
	@%p40 bra 	$L__BB0_59;
	shl.b32 	%r124, %r30, 1;
	add.s32 	%r125, %r124, %r1;
	mad.lo.s32 	%r126, %r125, %r33, %r120;
	mul.wide.u32 	%rd69, %r126, 4;
	add.s64 	%rd70, %rd2, %rd69;
	ld.shared.f32 	%f159, [%r4+8];
	atom.global.add.f32 	%f160, [%rd70], %f159;
$L__BB0_59:
	setp.ge.s32 	%p41, %r120, %r33;
	setp.lt.s32 	%p42, %r29, 4;
	or.pred  	%p43, %p42, %p41;
	@%p43 bra 	$L__BB0_61;
	mad.lo.s32 	%r127, %r30, 3, %r1;
	mad.lo.s32 	%r128, %r127, %r33, %r120;
	mul.wide.u32 	%rd71, %r128, 4;
	add.s64 	%rd72, %rd2, %rd71;
	ld.shared.f32 	%f161, [%r4+12];
	atom.global.add.f32 	%f162, [%rd72], %f161;
$L__BB0_61:
	setp.ge.s32 	%p44, %r120, %r33;
	setp.lt.s32 	%p45, %r29, 5;
	or.pred  	%p46, %p45, %p44;
	@%p46 bra 	$L__BB0_63;
	shl.b32 	%r129, %r30, 2;
	add.s32 	%r130, %r129, %r1;
	mad.lo.s32 	%r131, %r130, %r33, %r120;
	mul.wide.u32 	%rd73, %r131, 4;
	add.s64 	%rd74, %rd2, %rd73;
	ld.shared.f32 	%f163, [%r4+16];
	atom.global.add.f32 	%f164, [%rd74], %f163;
$L__BB0_63:
	setp.ge.s32 	%p47, %r120, %r33;
	setp.lt.s32 	%p48, %r29, 6;
	or.pred  	%p49, %p48, %p47;
	@%p49 bra 	$L__BB0_65;
	mad.lo.s32 	%r132, %r30, 5, %r1;
	mad.lo.s32 	%r133, %r132, %r33, %r120;
	mul.wide.u32 	%rd75, %r133, 4;
	add.s64 	%rd76, %rd2, %rd75;
	ld.shared.f32 	%f165, [%r4+20];
	atom.global.add.f32 	%f166, [%rd76], %f165;
$L__BB0_65:
	setp.ge.s32 	%p50, %r120, %r33;
	setp.lt.s32 	%p51, %r29, 7;
	or.pred  	%p52, %p51, %p50;
	@%p52 bra 	$L__BB0_67;
	mad.lo.s32 	%r134, %r30, 6, %r1;
	mad.lo.s32 	%r135, %r134, %r33, %r120;
	mul.wide.u32 	%rd77, %r135, 4;
	add.s64 	%rd78, %rd2, %rd77;
	ld.shared.f32 	%f167, [%r4+24];
	atom.global.add.f32 	%f168, [%rd78], %f167;
$L__BB0_67:
	setp.ge.s32 	%p53, %r120, %r33;
	setp.lt.s32 	%p54, %r29, 8;
	or.pred  	%p55, %p54, %p53;
	@%p55 bra 	$L__BB0_69;
	mad.lo.s32 	%r136, %r30, 7, %r1;
	mad.lo.s32 	%r137, %r136, %r33, %r120;
	mul.wide.u32 	%rd79, %r137, 4;
	add.s64 	%rd80, %rd2, %rd79;
	ld.shared.f32 	%f169, [%r4+28];
	atom.global.add.f32 	%f170, [%rd80], %f169;
$L__BB0_69:
	ret;

}
	// .globl	batch8_symmetric_block_pair_multiply_wmma_optimized
.visible .entry batch8_symmetric_block_pair_multiply_wmma_optimized(
	.param .u64 .ptr .align 1 batch8_symmetric_block_pair_multiply_wmma_optimized_param_0,
	.param .u64 .ptr .align 1 batch8_symmetric_block_pair_multiply_wmma_optimized_param_1,
	.param .u64 .ptr .align 1 batch8_symmetric_block_pair_multiply_wmma_optimized_param_2,
	.param .u64 .ptr .align 1 batch8_symmetric_block_pair_multiply_wmma_optimized_param_3,
	.param .u32 batch8_symmetric_block_pair_multiply_wmma_optimized_param_4,
	.param .u32 batch8_symmetric_block_pair_multiply_wmma_optimized_param_5,
	.param .u32 batch8_symmetric_block_pair_multiply_wmma_optimized_param_6,
	.param .u32 batch8_symmetric_block_pair_multiply_wmma_optimized_param_7,
	.param .u32 batch8_symmetric_block_pair_multiply_wmma_optimized_param_8
)
{
	.reg .pred 	%p<86>;
	.reg .b16 	%rs<33>;
	.reg .b32 	%r<208>;
	.reg .b32 	%f<171>;
	.reg .b64 	%rd<96>;
	// demoted variable
	.shared .align 2 .b8 _ZZ51batch8_symmetric_block_pair_multiply_wmma_optimizedE8shared_a[512];
	// demoted variable
	.shared .align 2 .b8 _ZZ51batch8_symmetric_block_pair_multiply_wmma_optimizedE8shared_b[512];
	// demoted variable
	.shared .align 4 .b8 _ZZ51batch8_symmetric_block_pair_multiply_wmma_optimizedE8shared_c[1024];
	// demoted variable
	.shared .align 4 .b8 _ZZ51batch8_symmetric_block_pair_multiply_wmma_optimizedE13batch_results[512];
	ld.param.u64 	%rd10, [batch8_symmetric_block_pair_multiply_wmma_optimized_param_0];
	ld.param.u64 	%rd11, [batch8_symmetric_block_pair_multiply_wmma_optimized_param_1];
	ld.param.u64 	%rd12, [batch8_symmetric_block_pair_multiply_wmma_optimized_param_2];
	ld.param.u64 	%rd13, [batch8_symmetric_block_pair_multiply_wmma_optimized_param_3];
	ld.param.u32 	%r61, [batch8_symmetric_block_pair_multiply_wmma_optimized_param_4];
	ld.param.u32 	%r62, [batch8_symmetric_block_pair_multiply_wmma_optimized_param_5];
	ld.param.u32 	%r63, [batch8_symmetric_block_pair_multiply_wmma_optimized_param_6];
	ld.param.u32 	%r64, [batch8_symmetric_block_pair_multiply_wmma_optimized_param_7];
	ld.param.u32 	%r65, [batch8_symmetric_block_pair_multiply_wmma_optimized_param_8];
	cvta.to.global.u64 	%rd1, %rd12;
	cvta.to.global.u64 	%rd2, %rd13;
	mov.u32 	%r1, %ctaid.x;
	mov.u32 	%r2, %ctaid.y;
	mov.u32 	%r3, %tid.x;
	and.b32  	%r4, %r3, 31;
	setp.ge.s32 	%p4, %r1, %r62;
	setp.ge.s32 	%p5, %r2, %r63;
	or.pred  	%p6, %p4, %p5;
	@%p6 bra 	$L__BB1_62;
	setp.gt.u32 	%p7, %r4, 15;
	shl.b32 	%r66, %r4, 5;
	mov.u32 	%r67, _ZZ51batch8_symmetric_block_pair_multiply_wmma_optimizedE13batch_results;
	add.s32 	%r5, %r67, %r66;
	@%p7 bra 	$L__BB1_3;
	mov.b32 	%r68, 0;
	st.shared.u32 	[%r5], %r68;
	st.shared.u32 	[%r5+4], %r68;
	st.shared.u32 	[%r5+8], %r68;
	st.shared.u32 	[%r5+12], %r68;
	st.shared.u32 	[%r5+16], %r68;
	st.shared.u32 	[%r5+20], %r68;
	st.shared.u32 	[%r5+24], %r68;
	st.shared.u32 	[%r5+28], %r68;
$L__BB1_3:
	bar.warp.sync 	-1;
	setp.lt.s32 	%p8, %r64, 1;
	@%p8 bra 	$L__BB1_45;
	and.b32  	%r6, %r3, 15;
	setp.lt.u32 	%p9, %r6, 8;
	mad.lo.s32 	%r69, %r62, %r6, %r1;
	mul.lo.s32 	%r7, %r69, %r65;
	shl.b32 	%r70, %r3, 4;
	and.b32  	%r71, %r70, 240;
	shl.b32 	%r72, %r2, 4;
	shl.b32 	%r73, %r4, 1;
	mov.u32 	%r74, _ZZ51batch8_symmetric_block_pair_multiply_wmma_optimizedE8shared_a;
	add.s32 	%r8, %r74, %r73;
	or.b32  	%r75, %r4, 32;
	or.b32  	%r76, %r4, 64;
	or.b32  	%r77, %r4, 96;
	or.b32  	%r78, %r4, 128;
	or.b32  	%r79, %r4, 160;
	or.b32  	%r80, %r4, 192;
	or.b32  	%r81, %r4, 224;
	shr.u32 	%r82, %r4, 4;
	or.b32  	%r9, %r71, %r82;
	shl.b32 	%r83, %r9, 1;
	mov.u32 	%r84, _ZZ51batch8_symmetric_block_pair_multiply_wmma_optimizedE8shared_b;
	add.s32 	%r10, %r84, %r83;
	shr.u32 	%r85, %r75, 4;
	or.b32  	%r11, %r71, %r85;
	shl.b32 	%r86, %r11, 1;
	add.s32 	%r12, %r84, %r86;
	shr.u32 	%r87, %r76, 4;
	or.b32  	%r13, %r71, %r87;
	shl.b32 	%r88, %r13, 1;
	add.s32 	%r14, %r84, %r88;
	shr.u32 	%r89, %r77, 4;
	or.b32  	%r15, %r71, %r89;
	shl.b32 	%r90, %r15, 1;
	add.s32 	%r16, %r84, %r90;
	shr.u32 	%r91, %r78, 4;
	or.b32  	%r17, %r71, %r91;
	shl.b32 	%r92, %r17, 1;
	add.s32 	%r18, %r84, %r92;
	shr.u32 	%r93, %r79, 4;
	or.b32  	%r19, %r71, %r93;
	shl.b32 	%r94, %r19, 1;
	add.s32 	%r20, %r84, %r94;
	shr.u32 	%r95, %r80, 4;
	or.b32  	%r21, %r71, %r95;
	shl.b32 	%r96, %r21, 1;
	add.s32 	%r22, %r84, %r96;
	shr.u32 	%r97, %r81, 4;
	or.b32  	%r23, %r71, %r97;
	shl.b32 	%r98, %r23, 1;
	add.s32 	%r24, %r84, %r98;
	shl.b32 	%r99, %r4, 6;
	mov.u32 	%r100, _ZZ51batch8_symmetric_block_pair_multiply_wmma_optimizedE8shared_c;
	add.s32 	%r25, %r100, %r99;
	or.b32  	%r26, %r82, %r72;
	add.s32 	%r101, %r26, %r7;
	mul.wide.u32 	%rd14, %r101, 4;
	add.s64 	%rd3, %rd1, %rd14;
	or.b32  	%r27, %r85, %r72;
	or.b32  	%r28, %r87, %r72;
	add.s32 	%r102, %r28, %r7;
	mul.wide.u32 	%rd15, %r102, 4;
	add.s64 	%rd4, %rd1, %rd15;
	or.b32  	%r103, %r89, %r72;
	setp.lt.s32 	%p10, %r103, %r65;
	and.pred  	%p1, %p9, %p10;
	or.b32  	%r104, %r91, %r72;
	setp.lt.s32 	%p11, %r104, %r65;
	and.pred  	%p2, %p9, %p11;
	or.b32  	%r31, %r93, %r72;
	or.b32  	%r32, %r95, %r72;
	or.b32  	%r105, %r97, %r72;
	setp.lt.s32 	%p12, %r105, %r65;
	and.pred  	%p3, %p9, %p12;
	mul.lo.s32 	%r34, %r1, %r65;
	add.s32 	%r106, %r62, %r1;
	mul.lo.s32 	%r35, %r106, %r65;
	add.s32 	%r107, %r106, %r62;
	mul.lo.s32 	%r36, %r107, %r65;
	add.s32 	%r108, %r107, %r62;
	mul.lo.s32 	%r37, %r108, %r65;
	add.s32 	%r109, %r108, %r62;
	mul.lo.s32 	%r38, %r109, %r65;
	add.s32 	%r110, %r109, %r62;
	mul.lo.s32 	%r39, %r110, %r65;
	add.s32 	%r111, %r110, %r62;
	mul.lo.s32 	%r40, %r111, %r65;
	add.s32 	%r112, %r111, %r62;
	mul.lo.s32 	%r41, %r112, %r65;
	neg.s32 	%r207, %r64;
	mul.lo.s32 	%r113, %r1, %r64;
	shl.b32 	%r206, %r113, 8;
	cvta.to.global.u64 	%rd95, %rd11;
	cvta.to.global.u64 	%rd6, %rd10;
	not.pred 	%p49, %p1;
	not.pred 	%p50, %p2;
	not.pred 	%p57, %p3;
$L__BB1_5:
	ld.global.u32 	%r46, [%rd95];
	add.s32 	%r47, %r46, %r2;
	setp.ge.s32 	%p13, %r47, %r63;
	@%p13 bra 	$L__BB1_44;
	setp.gt.u32 	%p14, %r6, 7;
	mul.wide.u32 	%rd16, %r206, 4;
	add.s64 	%rd8, %rd6, %rd16;
	mul.wide.u32 	%rd17, %r4, 4;
	add.s64 	%rd18, %rd8, %rd17;
	ld.global.f32 	%f33, [%rd18];
	// begin inline asm
	{  cvt.rn.f16.f32 %rs1, %f33;}

	// end inline asm
	st.shared.u16 	[%r8], %rs1;
	ld.global.f32 	%f34, [%rd18+128];
	// begin inline asm
	{  cvt.rn.f16.f32 %rs2, %f34;}

	// end inline asm
	st.shared.u16 	[%r8+64], %rs2;
	ld.global.f32 	%f35, [%rd18+256];
	// begin inline asm
	{  cvt.rn.f16.f32 %rs3, %f35;}

	// end inline asm
	st.shared.u16 	[%r8+128], %rs3;
	ld.global.f32 	%f36, [%rd18+384];
	// begin inline asm
	{  cvt.rn.f16.f32 %rs4, %f36;}

	// end inline asm
	st.shared.u16 	[%r8+192], %rs4;
	ld.global.f32 	%f37, [%rd18+512];
	// begin inline asm
	{  cvt.rn.f16.f32 %rs5, %f37;}

	// end inline asm
	st.shared.u16 	[%r8+256], %rs5;
	ld.global.f32 	%f38, [%rd18+640];
	// begin inline asm
	{  cvt.rn.f16.f32 %rs6, %f38;}

	// end inline asm
	st.shared.u16 	[%r8+320], %rs6;
	ld.global.f32 	%f39, [%rd18+768];
	// begin inline asm
	{  cvt.rn.f16.f32 %rs7, %f39;}

	// end inline asm
	st.shared.u16 	[%r8+384], %rs7;
	ld.global.f32 	%f40, [%rd18+896];
	// begin inline asm
	{  cvt.rn.f16.f32 %rs8, %f40;}

	// end inline asm
	st.shared.u16 	[%r8+448], %rs8;
	bar.warp.sync 	-1;
	shl.b32 	%r48, %r46, 4;
	add.s32 	%r49, %r26, %r48;
	setp.ge.s32 	%p15, %r49, %r65;
	mov.f32 	%f155, 0f00000000;
	or.pred  	%p16, %p14, %p15;
	@%p16 bra 	$L__BB1_8;
	add.s32 	%r115, %r49, %r7;
	mul.wide.s32 	%rd19, %r115, 4;
	add.s64 	%rd20, %rd1, %rd19;
	ld.global.f32 	%f155, [%rd20];
$L__BB1_8:
	// begin inline asm
	{  cvt.rn.f16.f32 %rs9, %f155;}

	// end inline asm
	st.shared.u16 	[%r10], %rs9;
	add.s32 	%r50, %r27, %r48;
	setp.ge.s32 	%p18, %r50, %r65;
	mov.f32 	%f156, 0f00000000;
	or.pred  	%p19, %p14, %p18;
	@%p19 bra 	$L__BB1_10;
	add.s32 	%r117, %r50, %r7;
	mul.wide.s32 	%rd21, %r117, 4;
	add.s64 	%rd22, %rd1, %rd21;
	ld.global.f32 	%f156, [%rd22];
$L__BB1_10:
	setp.gt.u32 	%p20, %r6, 7;
	// begin inline asm
	{  cvt.rn.f16.f32 %rs10, %f156;}

	// end inline asm
	st.shared.u16 	[%r12], %rs10;
	add.s32 	%r51, %r28, %r48;
	setp.ge.s32 	%p21, %r51, %r65;
	mov.f32 	%f157, 0f00000000;
	or.pred  	%p22, %p20, %p21;
	@%p22 bra 	$L__BB1_12;
	add.s32 	%r119, %r51, %r7;
	mul.wide.s32 	%rd23, %r119, 4;
	add.s64 	%rd24, %rd1, %rd23;
	ld.global.f32 	%f157, [%rd24];
$L__BB1_12:
	// begin inline asm
	{  cvt.rn.f16.f32 %rs11, %f157;}

	// end inline asm
	st.shared.u16 	[%r14], %rs11;
	add.s32 	%r52, %r103, %r48;
	setp.ge.s32 	%p24, %r52, %r65;
	mov.f32 	%f158, 0f00000000;
	or.pred  	%p25, %p20, %p24;
	@%p25 bra 	$L__BB1_14;
	add.s32 	%r120, %r52, %r7;
	mul.wide.s32 	%rd25, %r120, 4;
	add.s64 	%rd26, %rd1, %rd25;
	ld.global.f32 	%f158, [%rd26];
$L__BB1_14:
	setp.gt.u32 	%p26, %r6, 7;
	// begin inline asm
	{  cvt.rn.f16.f32 %rs12, %f158;}

	// end inline asm
	st.shared.u16 	[%r16], %rs12;
	add.s32 	%r53, %r104, %r48;
	setp.ge.s32 	%p27, %r53, %r65;
	mov.f32 	%f159, 0f00000000;
	or.pred  	%p28, %p26, %p27;
	@%p28 bra 	$L__BB1_16;
	add.s32 	%r121, %r53, %r7;
	mul.wide.s32 	%rd27, %r121, 4;
	add.s64 	%rd28, %rd1, %rd27;
	ld.global.f32 	%f159, [%rd28];
$L__BB1_16:
	// begin inline asm
	{  cvt.rn.f16.f32 %rs13, %f159;}

	// end inline asm
	st.shared.u16 	[%r18], %rs13;
	add.s32 	%r54, %r31, %r48;
	setp.ge.s32 	%p30, %r54, %r65;
	mov.f32 	%f160, 0f00000000;
	or.pred  	%p31, %p26, %p30;
	@%p31 bra 	$L__BB1_18;
	add.s32 	%r123, %r54, %r7;
	mul.wide.s32 	%rd29, %r123, 4;
	add.s64 	%rd30, %rd1, %rd29;
	ld.global.f32 	%f160, [%rd30];
$L__BB1_18:
	setp.gt.u32 	%p32, %r6, 7;
	// begin inline asm
	{  cvt.rn.f16.f32 %rs14, %f160;}

	// end inline asm
	st.shared.u16 	[%r20], %rs14;
	add.s32 	%r55, %r32, %r48;
	setp.ge.s32 	%p33, %r55, %r65;
	mov.f32 	%f161, 0f00000000;
	or.pred  	%p34, %p32, %p33;
	@%p34 bra 	$L__BB1_20;
	add.s32 	%r125, %r55, %r7;
	mul.wide.s32 	%rd31, %r125, 4;
	add.s64 	%rd32, %rd1, %rd31;
	ld.global.f32 	%f161, [%rd32];
$L__BB1_20:
	// begin inline asm
	{  cvt.rn.f16.f32 %rs15, %f161;}

	// end inline asm
	st.shared.u16 	[%r22], %rs15;
	add.s32 	%r56, %r105, %r48;
	setp.ge.s32 	%p36, %r56, %r65;
	mov.f32 	%f162, 0f00000000;
	or.pred  	%p37, %p32, %p36;
	@%p37 bra 	$L__BB1_22;
	add.s32 	%r126, %r56, %r7;
	mul.wide.s32 	%rd33, %r126, 4;
	add.s64 	%rd34, %rd1, %rd33;
	ld.global.f32 	%f162, [%rd34];
$L__BB1_22:
	setp.gt.u32 	%p38, %r4, 15;
	// begin inline asm
	{  cvt.rn.f16.f32 %rs16, %f162;}

	// end inline asm
	st.shared.u16 	[%r24], %rs16;
	bar.warp.sync 	-1;
	mov.u32 	%r127, _ZZ51batch8_symmetric_block_pair_multiply_wmma_optimizedE8shared_a;
	mov.b32 	%r128, 16;
	wmma.load.a.sync.aligned.row.m16n16k16.shared.f16 	{%r129, %r130, %r131, %r132, %r133, %r134, %r135, %r136}, [%r127], %r128;
	mov.u32 	%r137, _ZZ51batch8_symmetric_block_pair_multiply_wmma_optimizedE8shared_b;
	wmma.load.b.sync.aligned.col.m16n16k16.shared.f16 	{%r138, %r139, %r140, %r141, %r142, %r143, %r144, %r145}, [%r137], %r128;
	mov.f32 	%f57, 0f00000000;
	wmma.mma.sync.aligned.row.col.m16n16k16.f32.f32 {%f58, %f59, %f60, %f61, %f62, %f63, %f64, %f65}, {%r129, %r130, %r131, %r132, %r133, %r134, %r135, %r136}, {%r138, %r139, %r140, %r141, %r142, %r143, %r144, %r145}, {%f57, %f57, %f57, %f57, %f57, %f57, %f57, %f57};
	mov.u32 	%r146, _ZZ51batch8_symmetric_block_pair_multiply_wmma_optimizedE8shared_c;
	wmma.store.d.sync.aligned.row.m16n16k16.shared.f32 	[%r146], {%f58, %f59, %f60, %f61, %f62, %f63, %f64, %f65}, %r128;
	bar.warp.sync 	-1;
	@%p38 bra 	$L__BB1_24;
	ld.shared.f32 	%f66, [%r25];
	ld.shared.f32 	%f67, [%r5];
	add.f32 	%f68, %f66, %f67;
	st.shared.f32 	[%r5], %f68;
	ld.shared.f32 	%f69, [%r25+4];
	ld.shared.f32 	%f70, [%r5+4];
	add.f32 	%f71, %f69, %f70;
	st.shared.f32 	[%r5+4], %f71;
	ld.shared.f32 	%f72, [%r25+8];
	ld.shared.f32 	%f73, [%r5+8];
	add.f32 	%f74, %f72, %f73;
	st.shared.f32 	[%r5+8], %f74;
	ld.shared.f32 	%f75, [%r25+12];
	ld.shared.f32 	%f76, [%r5+12];
	add.f32 	%f77, %f75, %f76;
	st.shared.f32 	[%r5+12], %f77;
	ld.shared.f32 	%f78, [%r25+16];
	ld.shared.f32 	%f79, [%r5+16];
	add.f32 	%f80, %f78, %f79;
	st.shared.f32 	[%r5+16], %f80;
	ld.shared.f32 	%f81, [%r25+20];
	ld.shared.f32 	%f82, [%r5+20];
	add.f32 	%f83, %f81, %f82;
	st.shared.f32 	[%r5+20], %f83;
	ld.shared.f32 	%f84, [%r25+24];
	ld.shared.f32 	%f85, [%r5+24];
	add.f32 	%f86, %f84, %f85;
	st.shared.f32 	[%r5+24], %f86;
	ld.shared.f32 	%f87, [%r25+28];
	ld.shared.f32 	%f88, [%r5+28];
	add.f32 	%f89, %f87, %f88;
	st.shared.f32 	[%r5+28], %f89;
$L__BB1_24:
	bar.warp.sync 	-1;
	setp.lt.s32 	%p39, %r46, 1;
	@%p39 bra 	$L__BB1_44;
	setp.gt.u32 	%p40, %r6, 7;
	setp.ge.s32 	%p41, %r26, %r65;
	mov.f32 	%f163, 0f00000000;
	or.pred  	%p42, %p40, %p41;
	@%p42 bra 	$L__BB1_27;
	ld.global.f32 	%f163, [%rd3];
$L__BB1_27:
	// begin inline asm
	{  cvt.rn.f16.f32 %rs17, %f163;}

	// end inline asm
	st.shared.u16 	[%r10], %rs17;
	setp.gt.u32 	%p43, %r6, 7;
	setp.ge.s32 	%p44, %r27, %r65;
	mov.f32 	%f164, 0f00000000;
	or.pred  	%p45, %p43, %p44;
	@%p45 bra 	$L__BB1_29;
	add.s32 	%r149, %r27, %r7;
	mul.wide.u32 	%rd35, %r149, 4;
	add.s64 	%rd36, %rd1, %rd35;
	ld.global.f32 	%f164, [%rd36];
$L__BB1_29:
	// begin inline asm
	{  cvt.rn.f16.f32 %rs18, %f164;}

	// end inline asm
	st.shared.u16 	[%r12], %rs18;
	setp.gt.u32 	%p46, %r6, 7;
	setp.ge.s32 	%p47, %r28, %r65;
	mov.f32 	%f165, 0f00000000;
	or.pred  	%p48, %p46, %p47;
	@%p48 bra 	$L__BB1_31;
	ld.global.f32 	%f165, [%rd4];
$L__BB1_31:
	// begin inline asm
	{  cvt.rn.f16.f32 %rs19, %f165;}

	// end inline asm
	st.shared.u16 	[%r14], %rs19;
	mov.f32 	%f166, 0f00000000;
	@%p49 bra 	$L__BB1_33;
	add.s32 	%r151, %r103, %r7;
	mul.wide.u32 	%rd37, %r151, 4;
	add.s64 	%rd38, %rd1, %rd37;
	ld.global.f32 	%f166, [%rd38];
$L__BB1_33:
	// begin inline asm
	{  cvt.rn.f16.f32 %rs20, %f166;}

	// end inline asm
	st.shared.u16 	[%r16], %rs20;
	mov.f32 	%f167, 0f00000000;
	@%p50 bra 	$L__BB1_35;
	add.s32 	%r152, %r104, %r7;
	mul.wide.u32 	%rd39, %r152, 4;
	add.s64 	%rd40, %rd1, %rd39;
	ld.global.f32 	%f167, [%rd40];
$L__BB1_35:
	// begin inline asm
	{  cvt.rn.f16.f32 %rs21, %f167;}

	// end inline asm
	st.shared.u16 	[%r18], %rs21;
	setp.gt.u32 	%p51, %r6, 7;
	setp.ge.s32 	%p52, %r31, %r65;
	mov.f32 	%f168, 0f00000000;
	or.pred  	%p53, %p51, %p52;
	@%p53 bra 	$L__BB1_37;
	add.s32 	%r154, %r31, %r7;
	mul.wide.u32 	%rd41, %r154, 4;
	add.s64 	%rd42, %rd1, %rd41;
	ld.global.f32 	%f168, [%rd42];
$L__BB1_37:
	// begin inline asm
	{  cvt.rn.f16.f32 %rs22, %f168;}

	// end inline asm
	st.shared.u16 	[%r20], %rs22;
	setp.gt.u32 	%p54, %r6, 7;
	setp.ge.s32 	%p55, %r32, %r65;
	mov.f32 	%f169, 0f00000000;
	or.pred  	%p56, %p54, %p55;
	@%p56 bra 	$L__BB1_39;
	add.s32 	%r156, %r32, %r7;
	mul.wide.u32 	%rd43, %r156, 4;
	add.s64 	%rd44, %rd1, %rd43;
	ld.global.f32 	%f169, [%rd44];
$L__BB1_39:
	// begin inline asm
	{  cvt.rn.f16.f32 %rs23, %f169;}

	// end inline asm
	st.shared.u16 	[%r22], %rs23;
	mov.f32 	%f170, 0f00000000;
	@%p57 bra 	$L__BB1_41;
	add.s32 	%r157, %r105, %r7;
	mul.wide.u32 	%rd45, %r157, 4;
	add.s64 	%rd46, %rd1, %rd45;
	ld.global.f32 	%f170, [%rd46];
$L__BB1_41:
	setp.gt.u32 	%p58, %r4, 15;
	// begin inline asm
	{  cvt.rn.f16.f32 %rs24, %f170;}

	// end inline asm
	st.shared.u16 	[%r24], %rs24;
	bar.warp.sync 	-1;
	mul.wide.u32 	%rd47, %r9, 4;
	add.s64 	%rd48, %rd8, %rd47;
	ld.global.f32 	%f106, [%rd48];
	// begin inline asm
	{  cvt.rn.f16.f32 %rs25, %f106;}

	// end inline asm
	st.shared.u16 	[%r8], %rs25;
	mul.wide.u32 	%rd49, %r11, 4;
	add.s64 	%rd50, %rd8, %rd49;
	ld.global.f32 	%f107, [%rd50];
	// begin inline asm
	{  cvt.rn.f16.f32 %rs26, %f107;}

	// end inline asm
	st.shared.u16 	[%r8+64], %rs26;
	mul.wide.u32 	%rd51, %r13, 4;
	add.s64 	%rd52, %rd8, %rd51;
	ld.global.f32 	%f108, [%rd52];
	// begin inline asm
	{  cvt.rn.f16.f32 %rs27, %f108;}

	// end inline asm
	st.shared.u16 	[%r8+128], %rs27;
	mul.wide.u32 	%rd53, %r15, 4;
	add.s64 	%rd54, %rd8, %rd53;
	ld.global.f32 	%f109, [%rd54];
	// begin inline asm
	{  cvt.rn.f16.f32 %rs28, %f109;}

	// end inline asm
	st.shared.u16 	[%r8+192], %rs28;
	mul.wide.u32 	%rd55, %r17, 4;
	add.s64 	%rd56, %rd8, %rd55;
	ld.global.f32 	%f110, [%rd56];
	// begin inline asm
	{  cvt.rn.f16.f32 %rs29, %f110;}

	// end inline asm
	st.shared.u16 	[%r8+256], %rs29;
	mul.wide.u32 	%rd57, %r19, 4;
	add.s64 	%rd58, %rd8, %rd57;
	ld.global.f32 	%f111, [%rd58];
	// begin inline asm
	{  cvt.rn.f16.f32 %rs30, %f111;}

	// end inline asm
	st.shared.u16 	[%r8+320], %rs30;
	mul.wide.u32 	%rd59, %r21, 4;
	add.s64 	%rd60, %rd8, %rd59;
	ld.global.f32 	%f112, [%rd60];
	// begin inline asm
	{  cvt.rn.f16.f32 %rs31, %f112;}

	// end inline asm
	st.shared.u16 	[%r8+384], %rs31;
	mul.wide.u32 	%rd61, %r23, 4;
	add.s64 	%rd62, %rd8, %rd61;
	ld.global.f32 	%f113, [%rd62];
	// begin inline asm
	{  cvt.rn.f16.f32 %rs32, %f113;}

	// end inline asm
	st.shared.u16 	[%r8+448], %rs32;
	bar.warp.sync 	-1;
	mov.b32 	%r159, 16;
	wmma.load.a.sync.aligned.row.m16n16k16.shared.f16 	{%r160, %r161, %r162, %r163, %r164, %r165, %r166, %r167}, [%r127], %r159;
	wmma.load.b.sync.aligned.col.m16n16k16.shared.f16 	{%r169, %r170, %r171, %r172, %r173, %r174, %r175, %r176}, [%r137], %r159;
	mov.f32 	%f114, 0f00000000;
	wmma.mma.sync.aligned.row.col.m16n16k16.f32.f32 {%f115, %f116, %f117, %f118, %f119, %f120, %f121, %f122}, {%r160, %r161, %r162, %r163, %r164, %r165, %r166, %r167}, {%r169, %r170, %r171, %r172, %r173, %r174, %r175, %r176}, {%f114, %f114, %f114, %f114, %f114, %f114, %f114, %f114};
	wmma.store.d.sync.aligned.row.m16n16k16.shared.f32 	[%r146], {%f115, %f116, %f117, %f118, %f119, %f120, %f121, %f122}, %r159;
	bar.warp.sync 	-1;
	@%p58 bra 	$L__BB1_44;
	shl.b32 	%r178, %r47, 4;
	add.s32 	%r57, %r178, %r4;
	setp.ge.s32 	%p59, %r57, %r65;
	@%p59 bra 	$L__BB1_44;
	ld.shared.f32 	%f123, [%r25];
	add.s32 	%r179, %r34, %r57;
	mul.wide.s32 	%rd63, %r179, 4;
	add.s64 	%rd64, %rd2, %rd63;
	atom.global.add.f32 	%f124, [%rd64], %f123;
	ld.shared.f32 	%f125, [%r25+4];
	add.s32 	%r180, %r35, %r57;
	mul.wide.s32 	%rd65, %r180, 4;
	add.s64 	%rd66, %rd2, %rd65;
	atom.global.add.f32 	%f126, [%rd66], %f125;
	ld.shared.f32 	%f127, [%r25+8];
	add.s32 	%r181, %r36, %r57;
	mul.wide.s32 	%rd67, %r181, 4;
	add.s64 	%rd68, %rd2, %rd67;
	atom.global.add.f32 	%f128, [%rd68], %f127;
	ld.shared.f32 	%f129, [%r25+12];
	add.s32 	%r182, %r37, %r57;
	mul.wide.s32 	%rd69, %r182, 4;
	add.s64 	%rd70, %rd2, %rd69;
	atom.global.add.f32 	%f130, [%rd70], %f129;
	ld.shared.f32 	%f131, [%r25+16];
	add.s32 	%r183, %r38, %r57;
	mul.wide.s32 	%rd71, %r183, 4;
	add.s64 	%rd72, %rd2, %rd71;
	atom.global.add.f32 	%f132, [%rd72], %f131;
	ld.shared.f32 	%f133, [%r25+20];
	add.s32 	%r184, %r39, %r57;
	mul.wide.s32 	%rd73, %r184, 4;
	add.s64 	%rd74, %rd2, %rd73;
	atom.global.add.f32 	%f134, [%rd74], %f133;
	ld.shared.f32 	%f135, [%r25+24];
	add.s32 	%r185, %r40, %r57;
	mul.wide.s32 	%rd75, %r185, 4;
	add.s64 	%rd76, %rd2, %rd75;
	atom.global.add.f32 	%f136, [%rd76], %f135;
	ld.shared.f32 	%f137, [%r25+28];
	add.s32 	%r186, %r41, %r57;
	mul.wide.s32 	%rd77, %r186, 4;
	add.s64 	%rd78, %rd2, %rd77;
	atom.global.add.f32 	%f138, [%rd78], %f137;
$L__BB1_44:
	add.s32 	%r207, %r207, 1;
	setp.ne.s32 	%p60, %r207, 0;
	add.s32 	%r206, %r206, 256;
	add.s64 	%rd95, %rd95, 4;
	@%p60 bra 	$L__BB1_5;
$L__BB1_45:
	setp.gt.u32 	%p61, %r4, 15;
	@%p61 bra 	$L__BB1_62;
	shl.b32 	%r187, %r2, 4;
	add.s32 	%r188, %r187, %r4;
	setp.ge.s32 	%p62, %r188, %r65;
	setp.lt.s32 	%p63, %r61, 1;
	or.pred  	%p64, %p63, %p62;
	@%p64 bra 	$L__BB1_48;
	mad.lo.s32 	%r189, %r1, %r65, %r188;
	mul.wide.u32 	%rd79, %r189, 4;
	add.s64 	%rd80, %rd2, %rd79;
	ld.shared.f32 	%f139, [%r5];
	atom.global.add.f32 	%f140, [%rd80], %f139;
$L__BB1_48:
	setp.ge.s32 	%p65, %r188, %r65;
	setp.lt.s32 	%p66, %r61, 2;
	or.pred  	%p67, %p66, %p65;
	@%p67 bra 	$L__BB1_50;
	add.s32 	%r190, %r62, %r1;
	mad.lo.s32 	%r191, %r190, %r65, %r188;
	mul.wide.u32 	%rd81, %r191, 4;
	add.s64 	%rd82, %rd2, %rd81;
	ld.shared.f32 	%f141, [%r5+4];
	atom.global.add.f32 	%f142, [%rd82], %f141;
$L__BB1_50:
	setp.ge.s32 	%p68, %r188, %r65;
	setp.lt.s32 	%p69, %r61, 3;
	or.pred  	%p70, %p69, %p68;
	@%p70 bra 	$L__BB1_52;
	shl.b32 	%r192, %r62, 1;
	add.s32 	%r193, %r192, %r1;
	mad.lo.s32 	%r194, %r193, %r65, %r188;
	mul.wide.u32 	%rd83, %r194, 4;
	add.s64 	%rd84, %rd2, %rd83;
	ld.shared.f32 	%f143, [%r5+8];
	atom.global.add.f32 	%f144, [%rd84], %f143;
$L__BB1_52:
	setp.ge.s32 	%p71, %r188, %r65;
	setp.lt.s32 	%p72, %r61, 4;
	or.pred  	%p73, %p72, %p71;
	@%p73 bra 	$L__BB1_54;
	mad.lo.s32 	%r195, %r62, 3, %r1;
	mad.lo.s32 	%r196, %r195, %r65, %r188;
	mul.wide.u32 	%rd85, %r196, 4;
	add.s64 	%rd86, %rd2, %rd85;
	ld.shared.f32 	%f145, [%r5+12];
	atom.global.add.f32 	%f146, [%rd86], %f145;
$L__BB1_54:
	setp.ge.s32 	%p74, %r188, %r65;
	setp.lt.s32 	%p75, %r61, 5;
	or.pred  	%p76, %p75, %p74;
	@%p76 bra 	$L__BB1_56;
	shl.b32 	%r197, %r62, 2;
	add.s32 	%r198, %r197, %r1;
	mad.lo.s32 	%r199, %r198, %r65, %r188;
	mul.wide.u32 	%rd87, %r199, 4;
	add.s64 	%rd88, %rd2, %rd87;
	ld.shared.f32 	%f147, [%r5+16];
	atom.global.add.f32 	%f148, [%rd88], %f147;
$L__BB1_56:
	setp.ge.s32 	%p77, %r188, %r65;
	setp.lt.s32 	%p78, %r61, 6;
	or.pred  	%p79, %p78, %p77;
	@%p79 bra 	$L__BB1_58;
	mad.lo.s32 	%r200, %r62, 5, %r1;
	mad.lo.s32 	%r201, %r200, %r65, %r188;
	mul.wide.u32 	%rd89, %r201, 4;
	add.s64 	%rd90, %rd2, %rd89;
	ld.shared.f32 	%f149, [%r5+20];
	atom.global.add.f32 	%f150, [%rd90], %f149;
$L__BB1_58:
	setp.ge.s32 	%p80, %r188, %r65;
	setp.lt.s32 	%p81, %r61, 7;
	or.pred  	%p82, %p81, %p80;
	@%p82 bra 	$L__BB1_60;
	mad.lo.s32 	%r202, %r62, 6, %r1;
	mad.lo.s32 	%r203, %r202, %r65, %r188;
	mul.wide.u32 	%rd91, %r203, 4;
	add.s64 	%rd92, %rd2, %rd91;
	ld.shared.f32 	%f151, [%r5+24];
	atom.global.add.f32 	%f152, [%rd92], %f151;
$L__BB1_60:
	setp.ge.s32 	%p83, %r188, %r65;
	setp.lt.s32 	%p84, %r61, 8;
	or.pred  	%p85, %p84, %p83;
	@%p85 bra 	$L__BB1_62;
	mad.lo.s32 	%r204, %r62, 7, %r1;
	mad.lo.s32 	%r205, %r204, %r65, %r188;
	mul.wide.u32 	%rd93, %r205, 4;
	add.s64 	%rd94, %rd2, %rd93;
	ld.shared.f32 	%f153, [%r5+28];
	atom.global.add.f32 	%f154, [%rd94], %f153;
$L__BB1_62:
	ret;

}


// ===== COMPILED SASS (sm_100) =====

	.target	sm_100

	.elftype	@"ET_EXEC"


//--------------------- .note.nv.tkinfo           --------------------------
	.section	.note.nv.tkinfo,"",@"SHT_NOTE"
	.sectionflags	@"SHF_NOTE_NV_TKINFO"
	.tkinfo
        /*0018*/ 	.word	0x00000002
        /*0030*/ 	.string	""
        /*0030*/ 	.string	"ptxas"
        /*0030*/ 	.string	"Cuda compilation tools, release 13.0, V13.0.88"
        /*0030*/ 	.string	"Build cuda_13.0.r13.0/compiler.36424714_0"
        /*0030*/ 	.string	"-arch sm_100 -m 64 "



//--------------------- .note.nv.cuinfo           --------------------------
	.section	.note.nv.cuinfo,"",@"SHT_NOTE"
	.sectionflags	@"SHF_NOTE_NV_CUINFO"
        /*0018*/ 	.short	0x0002
        /*001a*/ 	.short	0x0064
        /*001c*/ 	.short	0x0082
	.zero		2


//--------------------- .nv.info                  --------------------------
	.section	.nv.info,"",@"SHT_CUDA_INFO"
	.align	4


	//----- nvinfo : EIATTR_REGCOUNT
	.align		4
        /*0000*/ 	.byte	0x04, 0x2f
        /*0002*/ 	.short	(.L_1 - .L_0)
	.align		4
.L_0:
        /*0004*/ 	.word	index@(batch8_symmetric_block_pair_multiply_wmma)
        /*0008*/ 	.word	0x00000028


	//----- nvinfo : EIATTR_FRAME_SIZE
	.align		4
.L_1:
        /*000c*/ 	.byte	0x04, 0x11
        /*000e*/ 	.short	(.L_3 - .L_2)
	.align		4
.L_2:
        /*0010*/ 	.word	index@(batch8_symmetric_block_pair_multiply_wmma)
        /*0014*/ 	.word	0x00000000


	//----- nvinfo : EIATTR_REGCOUNT
	.align		4
.L_3:
        /*0018*/ 	.byte	0x04, 0x2f
        /*001a*/ 	.short	(.L_5 - .L_4)
	.align		4
.L_4:
        /*001c*/ 	.word	index@(batch8_symmetric_block_pair_multiply_wmma_optimized)
        /*0020*/ 	.word	0x00000030


	//----- nvinfo : EIATTR_FRAME_SIZE
	.align		4
.L_5:
        /*0024*/ 	.byte	0x04, 0x11
        /*0026*/ 	.short	(.L_7 - .L_6)
	.align		4
.L_6:
        /*0028*/ 	.word	index@(batch8_symmetric_block_pair_multiply_wmma_optimized)
        /*002c*/ 	.word	0x00000000


	//----- nvinfo : EIATTR_MIN_STACK_SIZE
	.align		4
.L_7:
        /*0030*/ 	.byte	0x04, 0x12
        /*0032*/ 	.short	(.L_9 - .L_8)
	.align		4
.L_8:
        /*0034*/ 	.word	index@(batch8_symmetric_block_pair_multiply_wmma_optimized)
        /*0038*/ 	.word	0x00000000


	//----- nvinfo : EIATTR_MIN_STACK_SIZE
	.align		4
.L_9:
        /*003c*/ 	.byte	0x04, 0x12
        /*003e*/ 	.short	(.L_11 - .L_10)
	.align		4
.L_10:
        /*0040*/ 	.word	index@(batch8_symmetric_block_pair_multiply_wmma)
        /*0044*/ 	.word	0x00000000
.L_11:


//--------------------- .nv.compat                --------------------------
	.section	.nv.compat,"",@"SHT_CUDA_COMPAT_INFO"
	.align	4
        /*0000*/ 	.byte	0x02, 0x09, 0x00, 0x00, 0x02, 0x02, 0x01, 0x00, 0x02, 0x05, 0x05, 0x00, 0x03, 0x07, 0x01, 0x01
        /*0010*/ 	.byte	0x02, 0x03, 0x00, 0x00, 0x02, 0x06, 0x01, 0x00, 0x04, 0x0b, 0x08, 0x00, 0x09, 0x00, 0x00, 0x00
        /*0020*/ 	.byte	0x00, 0x00, 0x00, 0x00


//--------------------- .nv.info.batch8_symmetric_block_pair_multiply_wmma_optimized --------------------------
	.section	.nv.info.batch8_symmetric_block_pair_multiply_wmma_optimized,"",@"SHT_CUDA_INFO"
	.sectionflags	@""
	.align	4


	//----- nvinfo : EIATTR_CUDA_API_VERSION
	.align		4
        /*0000*/ 	.byte	0x04, 0x37
        /*0002*/ 	.short	(.L_13 - .L_12)
.L_12:
        /*0004*/ 	.word	0x00000082


	//----- nvinfo : EIATTR_KPARAM_INFO
	.align		4
.L_13:
        /*0008*/ 	.byte	0x04, 0x17
        /*000a*/ 	.short	(.L_15 - .L_14)
.L_14:
        /*000c*/ 	.word	0x00000000
        /*0010*/ 	.short	0x0008
        /*0012*/ 	.short	0x0030
        /*0014*/ 	.byte	0x00, 0xf0, 0x11, 0x00


	//----- nvinfo : EIATTR_KPARAM_INFO
	.align		4
.L_15:
        /*0018*/ 	.byte	0x04, 0x17
        /*001a*/ 	.short	(.L_17 - .L_16)
.L_16:
        /*001c*/ 	.word	0x00000000
        /*0020*/ 	.short	0x0007
        /*0022*/ 	.short	0x002c
        /*0024*/ 	.byte	0x00, 0xf0, 0x11, 0x00


	//----- nvinfo : EIATTR_KPARAM_INFO
	.align		4
.L_17:
        /*0028*/ 	.byte	0x04, 0x17
        /*002a*/ 	.short	(.L_19 - .L_18)
.L_18:
        /*002c*/ 	.word	0x00000000
        /*0030*/ 	.short	0x0006
        /*0032*/ 	.short	0x0028
        /*0034*/ 	.byte	0x00, 0xf0, 0x11, 0x00


	//----- nvinfo : EIATTR_KPARAM_INFO
	.align		4
.L_19:
        /*0038*/ 	.byte	0x04, 0x17
        /*003a*/ 	.short	(.L_21 - .L_20)
.L_20:
        /*003c*/ 	.word	0x00000000
        /*0040*/ 	.short	0x0005
        /*0042*/ 	.short	0x0024
        /*0044*/ 	.byte	0x00, 0xf0, 0x11, 0x00


	//----- nvinfo : EIATTR_KPARAM_INFO
	.align		4
.L_21:
        /*0048*/ 	.byte	0x04, 0x17
        /*004a*/ 	.short	(.L_23 - .L_22)
.L_22:
        /*004c*/ 	.word	0x00000000
        /*0050*/ 	.short	0x0004
        /*0052*/ 	.short	0x0020
        /*0054*/ 	.byte	0x00, 0xf0, 0x11, 0x00


	//----- nvinfo : EIATTR_KPARAM_INFO
	.align		4
.L_23:
        /*0058*/ 	.byte	0x04, 0x17
        /*005a*/ 	.short	(.L_25 - .L_24)
.L_24:
        /*005c*/ 	.word	0x00000000
        /*0060*/ 	.short	0x0003
        /*0062*/ 	.short	0x0018
        /*0064*/ 	.byte	0x00, 0xf5, 0x21, 0x00


	//----- nvinfo : EIATTR_KPARAM_INFO
	.align		4
.L_25:
        /*0068*/ 	.byte	0x04, 0x17
        /*006a*/ 	.short	(.L_27 - .L_26)
.L_26:
        /*006c*/ 	.word	0x00000000
        /*0070*/ 	.short	0x0002
        /*0072*/ 	.short	0x0010
        /*0074*/ 	.byte	0x00, 0xf5, 0x21, 0x00


	//----- nvinfo : EIATTR_KPARAM_INFO
	.align		4
.L_27:
        /*0078*/ 	.byte	0x04, 0x17
        /*007a*/ 	.short	(.L_29 - .L_28)
.L_28:
        /*007c*/ 	.word	0x00000000
        /*0080*/ 	.short	0x0001
        /*0082*/ 	.short	0x0008
        /*0084*/ 	.byte	0x00, 0xf5, 0x21, 0x00


	//----- nvinfo : EIATTR_KPARAM_INFO
	.align		4
.L_29:
        /*0088*/ 	.byte	0x04, 0x17
        /*008a*/ 	.short	(.L_31 - .L_30)
.L_30:
        /*008c*/ 	.word	0x00000000
        /*0090*/ 	.short	0x0000
        /*0092*/ 	.short	0x0000
        /*0094*/ 	.byte	0x00, 0xf5, 0x21, 0x00


	//----- nvinfo : EIATTR_SPARSE_MMA_MASK
	.align		4
.L_31:
        /*0098*/ 	.byte	0x03, 0x50
        /*009a*/ 	.short	0x0000


	//----- nvinfo : EIATTR_WMMA_USED
	.align		4
        /*009c*/ 	.byte	0x01, 0x2b
	.zero		2


	//----- nvinfo : EIATTR_MAXREG_COUNT
	.align		4
        /*00a0*/ 	.byte	0x03, 0x1b
        /*00a2*/ 	.short	0x00ff


	//----- nvinfo : EIATTR_MERCURY_ISA_VERSION
	.align		4
        /*00a4*/ 	.byte	0x03, 0x5f
        /*00a6*/ 	.short	0x0101


	//----- nvinfo : EIATTR_COOP_GROUP_MASK_REGIDS
	.align		4
        /*00a8*/ 	.byte	0x04, 0x29
        /*00aa*/ 	.short	(.L_33 - .L_32)


	//   ....[0]....
.L_32:
        /*00ac*/ 	.word	0xffffffff


	//   ....[1]....
        /*00b0*/ 	.word	0xffffffff


	//   ....[2]....
        /*00b4*/ 	.word	0xffffffff


	//   ....[3]....
        /*00b8*/ 	.word	0xffffffff


	//   ....[4]....
        /*00bc*/ 	.word	0xffffffff


	//   ....[5]....
        /*00c0*/ 	.word	0xffffffff


	//   ....[6]....
        /*00c4*/ 	.word	0xffffffff


	//   ....[7]....
        /*00c8*/ 	.word	0xffffffff


	//----- nvinfo : EIATTR_COOP_GROUP_INSTR_OFFSETS
	.align		4
.L_33:
        /*00cc*/ 	.byte	0x04, 0x28
        /*00ce*/ 	.short	(.L_35 - .L_34)


	//   ....[0]....
.L_34:
        /*00d0*/ 	.word	0x00000160


	//   ....[1]....
        /*00d4*/ 	.word	0x00000a80


	//   ....[2]....
        /*00d8*/ 	.word	0x000010d0


	//   ....[3]....
        /*00dc*/ 	.word	0x000011a0


	//   ....[4]....
        /*00e0*/ 	.word	0x000013d0


	//   ....[5]....
        /*00e4*/ 	.word	0x00001a90


	//   ....[6]....
        /*00e8*/ 	.word	0x00001ce0


	//   ....[7]....
        /*00ec*/ 	.word	0x00001d70


	//----- nvinfo : EIATTR_VRC_CTA_INIT_COUNT
	.align		4
.L_35:
        /*00f0*/ 	.byte	0x02, 0x4a
	.zero		1
	.zero		1


	//----- nvinfo : EIATTR_EXIT_INSTR_OFFSETS
	.align		4
        /*00f4*/ 	.byte	0x04, 0x1c
        /*00f6*/ 	.short	(.L_37 - .L_36)


	//   ....[0]....
.L_36:
        /*00f8*/ 	.word	0x00000080


	//   ....[1]....
        /*00fc*/ 	.word	0x00002050


	//   ....[2]....
        /*0100*/ 	.word	0x00002590


	//   ....[3]....
        /*0104*/ 	.word	0x00002610


	//----- nvinfo : EIATTR_CRS_STACK_SIZE
	.align		4
.L_37:
        /*0108*/ 	.byte	0x04, 0x1e
        /*010a*/ 	.short	(.L_39 - .L_38)
.L_38:
        /*010c*/ 	.word	0x00000000


	//----- nvinfo : EIATTR_CBANK_PARAM_SIZE
	.align		4
.L_39:
        /*0110*/ 	.byte	0x03, 0x19
        /*0112*/ 	.short	0x0034


	//----- nvinfo : EIATTR_PARAM_CBANK
	.align		4
        /*0114*/ 	.byte	0x04, 0x0a
        /*0116*/ 	.short	(.L_41 - .L_40)
	.align		4
.L_40:
        /*0118*/ 	.word	index@(.nv.constant0.batch8_symmetric_block_pair_multiply_wmma_optimized)
        /*011c*/ 	.short	0x0380
        /*011e*/ 	.short	0x0034


	//----- nvinfo : EIATTR_SW_WAR
	.align		4
.L_41:
        /*0120*/ 	.byte	0x04, 0x36
        /*0122*/ 	.short	(.L_43 - .L_42)
.L_42:
        /*0124*/ 	.word	0x00000008
.L_43:


//--------------------- .nv.info.batch8_symmetric_block_pair_multiply_wmma --------------------------
	.section	.nv.info.batch8_symmetric_block_pair_multiply_wmma,"",@"SHT_CUDA_INFO"
	.sectionflags	@""
	.align	4


	//----- nvinfo : EIATTR_CUDA_API_VERSION
	.align		4
        /*0000*/ 	.byte	0x04, 0x37
        /*0002*/ 	.short	(.L_45 - .L_44)
.L_44:
        /*0004*/ 	.word	0x00000082


	//----- nvinfo : EIATTR_KPARAM_INFO
	.align		4
.L_45:
        /*0008*/ 	.byte	0x04, 0x17
        /*000a*/ 	.short	(.L_47 - .L_46)
.L_46:
        /*000c*/ 	.word	0x00000000
        /*0010*/ 	.short	0x0008
        /*0012*/ 	.short	0x0030
        /*0014*/ 	.byte	0x00, 0xf0, 0x11, 0x00


	//----- nvinfo : EIATTR_KPARAM_INFO
	.align		4
.L_47:
        /*0018*/ 	.byte	0x04, 0x17
        /*001a*/ 	.short	(.L_49 - .L_48)
.L_48:
        /*001c*/ 	.word	0x00000000
        /*0020*/ 	.short	0x0007
        /*0022*/ 	.short	0x002c
        /*0024*/ 	.byte	0x00, 0xf0, 0x11, 0x00


	//----- nvinfo : EIATTR_KPARAM_INFO
	.align		4
.L_49:
        /*0028*/ 	.byte	0x04, 0x17
        /*002a*/ 	.short	(.L_51 - .L_50)
.L_50:
        /*002c*/ 	.word	0x00000000
        /*0030*/ 	.short	0x0006
        /*0032*/ 	.short	0x0028
        /*0034*/ 	.byte	0x00, 0xf0, 0x11, 0x00


	//----- nvinfo : EIATTR_KPARAM_INFO
	.align		4
.L_51:
        /*0038*/ 	.byte	0x04, 0x17
        /*003a*/ 	.short	(.L_53 - .L_52)
.L_52:
        /*003c*/ 	.word	0x00000000
        /*0040*/ 	.short	0x0005
        /*0042*/ 	.short	0x0024
        /*0044*/ 	.byte	0x00, 0xf0, 0x11, 0x00


	//----- nvinfo : EIATTR_KPARAM_INFO
	.align		4
.L_53:
        /*0048*/ 	.byte	0x04, 0x17
        /*004a*/ 	.short	(.L_55 - .L_54)
.L_54:
        /*004c*/ 	.word	0x00000000
        /*0050*/ 	.short	0x0004
        /*0052*/ 	.short	0x0020
        /*0054*/ 	.byte	0x00, 0xf0, 0x11, 0x00


	//----- nvinfo : EIATTR_KPARAM_INFO
	.align		4
.L_55:
        /*0058*/ 	.byte	0x04, 0x17
        /*005a*/ 	.short	(.L_57 - .L_56)
.L_56:
        /*005c*/ 	.word	0x00000000
        /*0060*/ 	.short	0x0003
        /*0062*/ 	.short	0x0018
        /*0064*/ 	.byte	0x00, 0xf5, 0x21, 0x00


	//----- nvinfo : EIATTR_KPARAM_INFO
	.align		4
.L_57:
        /*0068*/ 	.byte	0x04, 0x17
        /*006a*/ 	.short	(.L_59 - .L_58)
.L_58:
        /*006c*/ 	.word	0x00000000
        /*0070*/ 	.short	0x0002
        /*0072*/ 	.short	0x0010
        /*0074*/ 	.byte	0x00, 0xf5, 0x21, 0x00


	//----- nvinfo : EIATTR_KPARAM_INFO
	.align		4
.L_59:
        /*0078*/ 	.byte	0x04, 0x17
        /*007a*/ 	.short	(.L_61 - .L_60)
.L_60:
        /*007c*/ 	.word	0x00000000
        /*0080*/ 	.short	0x0001
        /*0082*/ 	.short	0x0008
        /*0084*/ 	.byte	0x00, 0xf5, 0x21, 0x00


	//----- nvinfo : EIATTR_KPARAM_INFO
	.align		4
.L_61:
        /*0088*/ 	.byte	0x04, 0x17
        /*008a*/ 	.short	(.L_63 - .L_62)
.L_62:
        /*008c*/ 	.word	0x00000000
        /*0090*/ 	.short	0x0000
        /*0092*/ 	.short	0x0000
        /*0094*/ 	.byte	0x00, 0xf5, 0x21, 0x00


	//----- nvinfo : EIATTR_SPARSE_MMA_MASK
	.align		4
.L_63:
        /*0098*/ 	.byte	0x03, 0x50
        /*009a*/ 	.short	0x0000


	//----- nvinfo : EIATTR_WMMA_USED
	.align		4
        /*009c*/ 	.byte	0x01, 0x2b
	.zero		2


	//----- nvinfo : EIATTR_MAXREG_COUNT
	.align		4
        /*00a0*/ 	.byte	0x03, 0x1b
        /*00a2*/ 	.short	0x00ff


	//----- nvinfo : EIATTR_MERCURY_ISA_VERSION
	.align		4
        /*00a4*/ 	.byte	0x03, 0x5f
        /*00a6*/ 	.short	0x0101


	//----- nvinfo : EIATTR_COOP_GROUP_MASK_REGIDS
	.align		4
        /*00a8*/ 	.byte	0x04, 0x29
        /*00aa*/ 	.short	(.L_65 - .L_64)


	//   ....[0]....
.L_64:
        /*00ac*/ 	.word	0xffffffff


	//   ....[1]....
        /*00b0*/ 	.word	0xffffffff


	//   ....[2]....
        /*00b4*/ 	.word	0xffffffff


	//   ....[3]....
        /*00b8*/ 	.word	0xffffffff


	//   ....[4]....
        /*00bc*/ 	.word	0xffffffff


	//   ....[5]....
        /*00c0*/ 	.word	0xffffffff


	//   ....[6]....
        /*00c4*/ 	.word	0xffffffff


	//   ....[7]....
        /*00c8*/ 	.word	0xffffffff


	//----- nvinfo : EIATTR_COOP_GROUP_INSTR_OFFSETS
	.align		4
.L_65:
        /*00cc*/ 	.byte	0x04, 0x28
        /*00ce*/ 	.short	(.L_67 - .L_66)


	//   ....[0]....
.L_66:
        /*00d0*/ 	.word	0x00000160


	//   ....[1]....
        /*00d4*/ 	.word	0x00000750


	//   ....[2]....
        /*00d8*/ 	.word	0x00000c70


	//   ....[3]....
        /*00dc*/ 	.word	0x00000e00


	//   ....[4]....
        /*00e0*/ 	.word	0x00001040


	//   ....[5]....
        /*00e4*/ 	.word	0x00001370


	//   ....[6]....
        /*00e8*/ 	.word	0x00001630


	//   ....[7]....
        /*00ec*/ 	.word	0x000016d0


	//----- nvinfo : EIATTR_VRC_CTA_INIT_COUNT
	.align		4
.L_67:
        /*00f0*/ 	.byte	0x02, 0x4a
	.zero		1
	.zero		1


	//----- nvinfo : EIATTR_EXIT_INSTR_OFFSETS
	.align		4
        /*00f4*/ 	.byte	0x04, 0x1c
        /*00f6*/ 	.short	(.L_69 - .L_68)


	//   ....[0]....
.L_68:
        /*00f8*/ 	.word	0x00000080


	//   ....[1]....
        /*00fc*/ 	.word	0x00001960


	//   ....[2]....
        /*0100*/ 	.word	0x00001ea0


	//   ....[3]....
        /*0104*/ 	.word	0x00001f20


	//----- nvinfo : EIATTR_CRS_STACK_SIZE
	.align		4
.L_69:
        /*0108*/ 	.byte	0x04, 0x1e
        /*010a*/ 	.short	(.L_71 - .L_70)
.L_70:
        /*010c*/ 	.word	0x00000000


	//----- nvinfo : EIATTR_CBANK_PARAM_SIZE
	.align		4
.L_71:
        /*0110*/ 	.byte	0x03, 0x19
        /*0112*/ 	.short	0x0034


	//----- nvinfo : EIATTR_PARAM_CBANK
	.align		4
        /*0114*/ 	.byte	0x04, 0x0a
        /*0116*/ 	.short	(.L_73 - .L_72)
	.align		4
.L_72:
        /*0118*/ 	.word	index@(.nv.constant0.batch8_symmetric_block_pair_multiply_wmma)
        /*011c*/ 	.short	0x0380
        /*011e*/ 	.short	0x0034


	//----- nvinfo : EIATTR_SW_WAR
	.align		4
.L_73:
        /*0120*/ 	.byte	0x04, 0x36
        /*0122*/ 	.short	(.L_75 - .L_74)
.L_74:
        /*0124*/ 	.word	0x00000008
.L_75:


//--------------------- .nv.callgraph             --------------------------
	.section	.nv.callgraph,"",@"SHT_CUDA_CALLGRAPH"
	.align	4
	.sectionentsize	8
	.align		4
        /*0000*/ 	.word	0x00000000
	.align		4
        /*0004*/ 	.word	0xffffffff
	.align		4
        /*0008*/ 	.word	0x00000000
	.align		4
        /*000c*/ 	.word	0xfffffffe
	.align		4
        /*0010*/ 	.word	0x00000000
	.align		4
        /*0014*/ 	.word	0xfffffffd
	.align		4
        /*0018*/ 	.word	0x00000000
	.align		4
        /*001c*/ 	.word	0xfffffffc


//--------------------- .text.batch8_symmetric_block_pair_multiply_wmma_optimized --------------------------
	.section	.text.batch8_symmetric_block_pair_multiply_wmma_optimized,"ax",@progbits
	.align	128
        .global         batch8_symmetric_block_pair_multiply_wmma_optimized
        .type           batch8_symmetric_block_pair_multiply_wmma_optimized,@function
        .size           batch8_symmetric_block_pair_multiply_wmma_optimized,(.L_x_50 - batch8_symmetric_block_pair_multiply_wmma_optimized)
        .other          batch8_symmetric_block_pair_multiply_wmma_optimized,@"STO_CUDA_ENTRY STV_DEFAULT"
batch8_symmetric_block_pair_multiply_wmma_optimized:
.text.batch8_symmetric_block_pair_multiply_wmma_optimized:
[----:B------:R-:W-:Y:S08]  /*0000*/  LDC R1, c[0x0][0x37c] ;  /* 0x0000df00ff017b82 */ /* 0x000ff00000000800 */
[----:B------:R-:W0:Y:S01]  /*0010*/  S2UR UR19, SR_CTAID.Y ;  /* 0x00000000001379c3 */ /* 0x000e220000002600 */
[----:B------:R-:W0:Y:S01]  /*0020*/  LDCU UR4, c[0x0][0x3a8] ;  /* 0x00007500ff0477ac */ /* 0x000e220008000800 */
[----:B------:R-:W1:Y:S06]  /*0030*/  LDCU UR9, c[0x0][0x3a4] ;  /* 0x00007480ff0977ac */ /* 0x000e6c0008000800 */
[----:B------:R-:W1:Y:S01]  /*0040*/  S2UR UR18, SR_CTAID.X ;  /* 0x00000000001279c3 */ /* 0x000e620000002500 */
[----:B0-----:R-:W-:-:S04]  /*0050*/  UISETP.GE.AND UP0, UPT, UR19, UR4, UPT ;  /* 0x000000041300728c */ /* 0x001fc8000bf06270 */
[----:B-1----:R-:W-:-:S06]  /*0060*/  UISETP.GE.OR UP0, UPT, UR18, UR9, UP0 ;  /* 0x000000091200728c */ /* 0x002fcc0008706670 */
[----:B------:R-:W-:-:S13]  /*0070*/  PLOP3.LUT P0, PT, PT, PT, UP0, 0x80, 0x8 ;  /* 0x000000000008781c */ /* 0x000fda0003f0f008 */
[----:B------:R-:W-:Y:S05]  /*0080*/  @P0 EXIT ;  /* 0x000000000000094d */ /* 0x000fea0003800000 */
[----:B------:R-:W0:Y:S01]  /*0090*/  S2R R2, SR_TID.X ;  /* 0x0000000000027919 */ /* 0x000e220000002100 */
[----:B------:R-:W1:Y:S01]  /*00a0*/  S2UR UR8, SR_CgaCtaId ;  /* 0x00000000000879c3 */ /* 0x000e620000008800 */
[----:B------:R-:W2:Y:S01]  /*00b0*/  LDCU UR7, c[0x0][0x3ac] ;  /* 0x00007580ff0777ac */ /* 0x000ea20008000800 */
[----:B------:R-:W-:Y:S01]  /*00c0*/  UMOV UR4, 0x400 ;  /* 0x0000040000047882 */ /* 0x000fe20000000000 */
[----:B------:R-:W3:Y:S01]  /*00d0*/  LDCU.64 UR10, c[0x0][0x358] ;  /* 0x00006b00ff0a77ac */ /* 0x000ee20008000a00 */
[----:B------:R-:W-:Y:S02]  /*00e0*/  UIADD3 UR5, UPT, UPT, UR4, 0x800, URZ ;  /* 0x0000080004057890 */ /* 0x000fe4000fffe0ff */
[----:B--2---:R-:W-:Y:S02]  /*00f0*/  UISETP.GE.AND UP0, UPT, UR7, 0x1, UPT ;  /* 0x000000010700788c */ /* 0x004fe4000bf06270 */
[----:B-1----:R-:W-:Y:S01]  /*0100*/  ULEA UR5, UR8, UR5, 0x18 ;  /* 0x0000000508057291 */ /* 0x002fe2000f8ec0ff */
[----:B0-----:R-:W-:-:S04]  /*0110*/  LOP3.LUT R34, R2, 0x1f, RZ, 0xc0, !PT ;  /* 0x0000001f02227812 */ /* 0x001fc800078ec0ff */
[C---:B------:R-:W-:Y:S02]  /*0120*/  ISETP.GT.U32.AND P0, PT, R34.reuse, 0xf, PT ;  /* 0x0000000f2200780c */ /* 0x040fe40003f04070 */
[----:B------:R-:W-:-:S11]  /*0130*/  LEA R32, R34, UR5, 0x5 ;  /* 0x0000000522207c11 */ /* 0x000fd6000f8e28ff */
[----:B------:R0:W-:Y:S04]  /*0140*/  @!P0 STS.128 [R32], RZ ;  /* 0x000000ff20008388 */ /* 0x0001e80000000c00 */
[----:B------:R0:W-:Y:S01]  /*0150*/  @!P0 STS.128 [R32+0x10], RZ ;  /* 0x000010ff20008388 */ /* 0x0001e20000000c00 */
[----:B------:R-:W-:Y:S01]  /*0160*/  NOP ;  /* 0x0000000000007918 */ /* 0x000fe20000000000 */
[----:B---3--:R-:W-:Y:S05]  /*0170*/  BRA.U !UP0, `(.L_x_0) ;  /* 0x0000001d08b07547 */ /* 0x008fea000b800000 */
[----:B------:R-:W1:Y:S01]  /*0180*/  S2R R0, SR_CTAID.X ;  /* 0x0000000000007919 */ /* 0x000e620000002500 */
[----:B------:R-:W2:Y:S01]  /*0190*/  LDCU UR17, c[0x0][0x3b0] ;  /* 0x00007600ff1177ac */ /* 0x000ea20008000800 */
[C---:B------:R-:W-:Y:S01]  /*01a0*/  LOP3.LUT R33, R2.reuse, 0xf, RZ, 0xc0, !PT ;  /* 0x0000000f02217812 */ /* 0x040fe200078ec0ff */
[----:B------:R-:W3:Y:S01]  /*01b0*/  LDC.64 R38, c[0x0][0x390] ;  /* 0x0000e400ff267b82 */ /* 0x000ee20000000a00 */
[----:B------:R-:W-:Y:S01]  /*01c0*/  IMAD.SHL.U32 R2, R2, 0x10, RZ ;  /* 0x0000001002027824 */ /* 0x000fe200078e00ff */
[C---:B------:R-:W-:Y:S01]  /*01d0*/  LOP3.LUT R3, R34.reuse, 0x20, RZ, 0xfc, !PT ;  /* 0x0000002022037812 */ /* 0x040fe200078efcff */
[----:B------:R-:W-:Y:S01]  /*01e0*/  UIADD3 UR13, UPT, UPT, UR18, UR9, URZ ;  /* 0x00000009120d7290 */ /* 0x000fe2000fffe0ff */
[C---:B------:R-:W-:Y:S01]  /*01f0*/  LOP3.LUT R6, R34.reuse, 0x60, RZ, 0xfc, !PT ;  /* 0x0000006022067812 */ /* 0x040fe200078efcff */
[----:B------:R-:W-:Y:S01]  /*0200*/  IMAD.U32 R12, RZ, RZ, UR19 ;  /* 0x00000013ff0c7e24 */ /* 0x000fe2000f8e00ff */
[C---:B------:R-:W-:Y:S01]  /*0210*/  LOP3.LUT R7, R34.reuse, 0x80, RZ, 0xfc, !PT ;  /* 0x0000008022077812 */ /* 0x040fe200078efcff */
[----:B------:R-:W-:Y:S01]  /*0220*/  UIADD3 UR14, UPT, UPT, UR13, UR9, URZ ;  /* 0x000000090d0e7290 */ /* 0x000fe2000fffe0ff */
[C---:B------:R-:W-:Y:S01]  /*0230*/  LOP3.LUT R5, R34.reuse, 0x40, RZ, 0xfc, !PT ;  /* 0x0000004022057812 */ /* 0x040fe200078efcff */
[----:B------:R-:W-:Y:S01]  /*0240*/  IMAD.U32 R16, RZ, RZ, UR19 ;  /* 0x00000013ff107e24 */ /* 0x000fe2000f8e00ff */
[C---:B------:R-:W-:Y:S01]  /*0250*/  LOP3.LUT R8, R34.reuse, 0xa0, RZ, 0xfc, !PT ;  /* 0x000000a022087812 */ /* 0x040fe200078efcff */
[----:B------:R-:W-:Y:S01]  /*0260*/  IMAD.U32 R18, RZ, RZ, UR19 ;  /* 0x00000013ff127e24 */ /* 0x000fe2000f8e00ff */
[C---:B------:R-:W-:Y:S01]  /*0270*/  LOP3.LUT R9, R34.reuse, 0xc0, RZ, 0xfc, !PT ;  /* 0x000000c022097812 */ /* 0x040fe200078efcff */
[----:B------:R-:W-:Y:S01]  /*0280*/  IMAD.U32 R20, RZ, RZ, UR19 ;  /* 0x00000013ff147e24 */ /* 0x000fe2000f8e00ff */
[----:B------:R-:W-:Y:S01]  /*0290*/  LOP3.LUT R10, R34, 0xe0, RZ, 0xfc, !PT ;  /* 0x000000e0220a7812 */ /* 0x000fe200078efcff */
[----:B------:R-:W-:Y:S01]  /*02a0*/  IMAD.U32 R14, RZ, RZ, UR19 ;  /* 0x00000013ff0e7e24 */ /* 0x000fe2000f8e00ff */
[----:B------:R-:W-:Y:S01]  /*02b0*/  SHF.R.U32.HI R11, RZ, 0x4, R34 ;  /* 0x00000004ff0b7819 */ /* 0x000fe20000011622 */
[----:B------:R-:W-:Y:S01]  /*02c0*/  UIADD3 UR15, UPT, UPT, UR14, UR9, URZ ;  /* 0x000000090e0f7290 */ /* 0x000fe2000fffe0ff */
[----:B------:R-:W-:Y:S01]  /*02d0*/  LOP3.LUT R4, R2, 0xf0, RZ, 0xc0, !PT ;  /* 0x000000f002047812 */ /* 0x000fe200078ec0ff */
[----:B------:R-:W-:Y:S01]  /*02e0*/  UIADD3 UR5, UPT, UPT, UR4, 0x200, URZ ;  /* 0x0000020004057890 */ /* 0x000fe2000fffe0ff */
[----:B------:R-:W-:Y:S01]  /*02f0*/  SHF.R.U32.HI R3, RZ, 0x4, R3 ;  /* 0x00000004ff037819 */ /* 0x000fe20000011603 */
[----:B------:R-:W-:Y:S01]  /*0300*/  ULEA UR12, UR8, UR4, 0x18 ;  /* 0x00000004080c7291 */ /* 0x000fe2000f8ec0ff */
[----:B------:R-:W-:Y:S01]  /*0310*/  SHF.R.U32.HI R13, RZ, 0x4, R6 ;  /* 0x00000004ff0d7819 */ /* 0x000fe20000011606 */
[----:B------:R-:W-:Y:S01]  /*0320*/  IMAD R6, R12, 0x10, R11 ;  /* 0x000000100c067824 */ /* 0x000fe200078e020b */
[----:B------:R-:W-:Y:S01]  /*0330*/  SHF.R.U32.HI R7, RZ, 0x4, R7 ;  /* 0x00000004ff077819 */ /* 0x000fe20000011607 */
[----:B------:R-:W-:Y:S01]  /*0340*/  UIADD3 UR16, UPT, UPT, UR15, UR9, URZ ;  /* 0x000000090f107290 */ /* 0x000fe2000fffe0ff */
[----:B------:R-:W-:Y:S01]  /*0350*/  SHF.R.U32.HI R5, RZ, 0x4, R5 ;  /* 0x00000004ff057819 */ /* 0x000fe20000011605 */
[----:B------:R-:W-:Y:S01]  /*0360*/  UIADD3 UR4, UPT, UPT, UR4, 0x400, URZ ;  /* 0x0000040004047890 */ /* 0x000fe2000fffe0ff */
[----:B------:R-:W-:Y:S01]  /*0370*/  SHF.R.U32.HI R15, RZ, 0x4, R8 ;  /* 0x00000004ff0f7819 */ /* 0x000fe20000011608 */
[----:B------:R-:W-:Y:S01]  /*0380*/  IMAD R12, R18, 0x10, R7 ;  /* 0x00000010120c7824 */ /* 0x000fe200078e0207 */
[----:B------:R-:W-:Y:S01]  /*0390*/  SHF.R.U32.HI R9, RZ, 0x4, R9 ;  /* 0x00000004ff097819 */ /* 0x000fe20000011609 */
[----:B------:R-:W-:Y:S01]  /*03a0*/  IMAD R8, R14, 0x10, R5 ;  /* 0x000000100e087824 */ /* 0x000fe200078e0205 */
[----:B------:R-:W-:Y:S01]  /*03b0*/  SHF.R.U32.HI R17, RZ, 0x4, R10 ;  /* 0x00000004ff117819 */ /* 0x000fe2000001160a */
[----:B------:R-:W-:Y:S01]  /*03c0*/  IMAD R10, R16, 0x10, R13 ;  /* 0x00000010100a7824 */ /* 0x000fe200078e020d */
[C---:B------:R-:W-:Y:S01]  /*03d0*/  LOP3.LUT R28, R4.reuse, R3, RZ, 0xfc, !PT ;  /* 0x00000003041c7212 */ /* 0x040fe200078efcff */
[----:B-1----:R-:W-:Y:S01]  /*03e0*/  IMAD R31, R33, UR9, R0 ;  /* 0x00000009211f7c24 */ /* 0x002fe2000f8e0200 */
[C---:B------:R-:W-:Y:S01]  /*03f0*/  LOP3.LUT R24, R4.reuse, R13, RZ, 0xfc, !PT ;  /* 0x0000000d04187212 */ /* 0x040fe200078efcff */
[----:B------:R-:W-:Y:S01]  /*0400*/  ULEA UR5, UR8, UR5, 0x18 ;  /* 0x0000000508057291 */ /* 0x000fe2000f8ec0ff */
[C---:B------:R-:W-:Y:S01]  /*0410*/  LOP3.LUT R22, R4.reuse, R7, RZ, 0xfc, !PT ;  /* 0x0000000704167212 */ /* 0x040fe200078efcff */
[C---:B--2---:R-:W-:Y:S01]  /*0420*/  IMAD R41, R31.reuse, UR17, R6 ;  /* 0x000000111f297c24 */ /* 0x044fe2000f8e0206 */
[C---:B------:R-:W-:Y:S01]  /*0430*/  LOP3.LUT R29, R4.reuse, R11, RZ, 0xfc, !PT ;  /* 0x0000000b041d7212 */ /* 0x040fe200078efcff */
[----:B------:R-:W-:Y:S01]  /*0440*/  ULEA UR4, UR8, UR4, 0x18 ;  /* 0x0000000408047291 */ /* 0x000fe2000f8ec0ff */
[C---:B------:R-:W-:Y:S01]  /*0450*/  LOP3.LUT R26, R4.reuse, R5, RZ, 0xfc, !PT ;  /* 0x00000005041a7212 */ /* 0x040fe200078efcff */
[----:B------:R-:W-:Y:S01]  /*0460*/  IMAD R5, R31, UR17, R8 ;  /* 0x000000111f057c24 */ /* 0x000fe2000f8e0208 */
[C---:B------:R-:W-:Y:S01]  /*0470*/  LOP3.LUT R2, R4.reuse, R15, RZ, 0xfc, !PT ;  /* 0x0000000f04027212 */ /* 0x040fe200078efcff */
[----:B------:R-:W-:Y:S01]  /*0480*/  UIMAD UR6, UR18, UR7, URZ ;  /* 0x00000007120672a4 */ /* 0x000fe2000f8e02ff */
[C---:B------:R-:W-:Y:S01]  /*0490*/  LOP3.LUT R3, R4.reuse, R9, RZ, 0xfc, !PT ;  /* 0x0000000904037212 */ /* 0x040fe200078efcff */
[----:B---3--:R-:W-:Y:S01]  /*04a0*/  IMAD.WIDE.U32 R40, R41, 0x4, R38 ;  /* 0x0000000429287825 */ /* 0x008fe200078e0026 */
[----:B------:R-:W-:Y:S01]  /*04b0*/  LOP3.LUT R4, R4, R17, RZ, 0xfc, !PT ;  /* 0x0000001104047212 */ /* 0x000fe200078efcff */
[----:B------:R-:W-:Y:S01]  /*04c0*/  UIADD3 UR7, UPT, UPT, -UR7, URZ, URZ ;  /* 0x000000ff07077290 */ /* 0x000fe2000fffe1ff */
[----:B------:R-:W-:Y:S01]  /*04d0*/  ISETP.GE.U32.AND P0, PT, R33, 0x8, PT ;  /* 0x000000082100780c */ /* 0x000fe20003f06070 */
[----:B------:R-:W-:Y:S01]  /*04e0*/  IMAD R17, R20, 0x10, R17 ;  /* 0x0000001014117824 */ /* 0x000fe200078e0211 */
[----:B------:R-:W-:Y:S01]  /*04f0*/  LEA R30, R34, UR12, 0x1 ;  /* 0x0000000c221e7c11 */ /* 0x000fe2000f8e08ff */
[----:B------:R-:W-:Y:S01]  /*0500*/  IMAD.WIDE.U32 R38, R5, 0x4, R38 ;  /* 0x0000000405267825 */ /* 0x000fe200078e0026 */
[----:B------:R-:W-:Y:S01]  /*0510*/  ISETP.LT.AND P3, PT, R10, UR17, !P0 ;  /* 0x000000110a007c0c */ /* 0x000fe2000c761270 */
[----:B------:R-:W1:Y:S01]  /*0520*/  LDCU UR27, c[0x0][0x3b0] ;  /* 0x00007600ff1b77ac */ /* 0x000e620008000800 */
[----:B------:R-:W-:-:S02]  /*0530*/  ISETP.LT.AND P4, PT, R12, UR17, !P0 ;  /* 0x000000110c007c0c */ /* 0x000fc4000c781270 */
[----:B------:R-:W-:Y:S01]  /*0540*/  ISETP.LT.AND P0, PT, R17, UR17, !P0 ;  /* 0x0000001111007c0c */ /* 0x000fe2000c701270 */
[----:B------:R-:W-:Y:S01]  /*0550*/  UIADD3 UR17, UPT, UPT, UR16, UR9, URZ ;  /* 0x0000000910117290 */ /* 0x000fe2000fffe0ff */
[----:B------:R-:W-:Y:S01]  /*0560*/  LEA R29, R29, UR5, 0x1 ;  /* 0x000000051d1d7c11 */ /* 0x000fe2000f8e08ff */
[----:B------:R-:W2:Y:S01]  /*0570*/  LDCU UR26, c[0x0][0x3a8] ;  /* 0x00007500ff1a77ac */ /* 0x000ea20008000800 */
[----:B------:R-:W-:Y:S02]  /*0580*/  LEA R25, R26, UR5, 0x1 ;  /* 0x000000051a197c11 */ /* 0x000fe4000f8e08ff */
[----:B------:R-:W-:Y:S01]  /*0590*/  LEA R23, R24, UR5, 0x1 ;  /* 0x0000000518177c11 */ /* 0x000fe2000f8e08ff */
[----:B------:R-:W-:Y:S01]  /*05a0*/  UIADD3 UR12, UPT, UPT, UR17, UR9, URZ ;  /* 0x00000009110c7290 */ /* 0x000fe2000fffe0ff */
[----:B------:R-:W-:Y:S01]  /*05b0*/  LEA R21, R22, UR5, 0x1 ;  /* 0x0000000516157c11 */ /* 0x000fe2000f8e08ff */
[----:B------:R-:W3:Y:S01]  /*05c0*/  LDCU.64 UR22, c[0x0][0x380] ;  /* 0x00007000ff1677ac */ /* 0x000ee20008000a00 */
[----:B------:R-:W-:-:S02]  /*05d0*/  LEA R27, R28, UR5, 0x1 ;  /* 0x000000051c1b7c11 */ /* 0x000fc4000f8e08ff */
[----:B------:R-:W-:Y:S01]  /*05e0*/  LEA R6, R2, UR5, 0x1 ;  /* 0x0000000502067c11 */ /* 0x000fe2000f8e08ff */
[----:B------:R-:W4:Y:S01]  /*05f0*/  LDCU.64 UR20, c[0x0][0x388] ;  /* 0x00007100ff1477ac */ /* 0x000f220008000a00 */
[----:B------:R-:W-:Y:S02]  /*0600*/  LEA R7, R3, UR5, 0x1 ;  /* 0x0000000503077c11 */ /* 0x000fe4000f8e08ff */
[----:B------:R-:W-:Y:S01]  /*0610*/  LEA R20, R4, UR5, 0x1 ;  /* 0x0000000504147c11 */ /* 0x000fe2000f8e08ff */
[----:B------:R-:W-:Y:S01]  /*0620*/  USHF.L.U32 UR6, UR6, 0x8, URZ ;  /* 0x0000000806067899 */ /* 0x000fe200080006ff */
[----:B------:R-:W-:Y:S01]  /*0630*/  LEA R5, R34, UR4, 0x6 ;  /* 0x0000000422057c11 */ /* 0x000fe2000f8e30ff */
[----:B-1----:R-:W-:-:S12]  /*0640*/  UIADD3 UR4, UPT, UPT, UR12, UR9, URZ ;  /* 0x000000090c047290 */ /* 0x002fd8000fffe0ff */
.L_x_5:
[----:B0---4-:R-:W-:Y:S01]  /*0650*/  IMAD.U32 R8, RZ, RZ, UR20 ;  /* 0x00000014ff087e24 */ /* 0x011fe2000f8e00ff */
[----:B------:R-:W-:-:S05]  /*0660*/  MOV R9, UR21 ;  /* 0x0000001500097c02 */ /* 0x000fca0008000f00 */
[----:B------:R-:W4:Y:S01]  /*0670*/  LDG.E R35, desc[UR10][R8.64] ;  /* 0x0000000a08237981 */ /* 0x000f22000c1e1900 */
[----:B------:R-:W-:-:S04]  /*0680*/  UIADD3 UR7, UPT, UPT, UR7, 0x1, URZ ;  /* 0x0000000107077890 */ /* 0x000fc8000fffe0ff */
[----:B------:R-:W-:Y:S01]  /*0690*/  UISETP.NE.AND UP1, UPT, UR7, URZ, UPT ;  /* 0x000000ff0700728c */ /* 0x000fe2000bf25270 */
[----:B----4-:R-:W-:-:S05]  /*06a0*/  VIADD R10, R35, UR19 ;  /* 0x00000013230a7c36 */ /* 0x010fca0008000000 */
[----:B--2---:R-:W-:-:S13]  /*06b0*/  ISETP.GE.AND P1, PT, R10, UR26, PT ;  /* 0x0000001a0a007c0c */ /* 0x004fda000bf26270 */
[----:B-1----:R-:W-:Y:S05]  /*06c0*/  @P1 BRA `(.L_x_1) ;  /* 0x00000018004c1947 */ /* 0x002fea0003800000 */
[----:B---3--:R-:W-:Y:S01]  /*06d0*/  UIMAD.WIDE.U32 UR24, UR6, 0x4, UR22 ;  /* 0x00000004061878a5 */ /* 0x008fe2000f8e0016 */
[----:B------:R-:W-:-:S05]  /*06e0*/  IMAD.MOV.U32 R9, RZ, RZ, 0x4 ;  /* 0x00000004ff097424 */ /* 0x000fca00078e00ff */
[----:B------:R-:W-:-:S05]  /*06f0*/  IMAD.WIDE.U32 R8, R34, R9, UR24 ;  /* 0x0000001822087e25 */ /* 0x000fca000f8e0009 */
[----:B------:R-:W2:Y:S04]  /*0700*/  LDG.E R11, desc[UR10][R8.64+0x100] ;  /* 0x0001000a080b7981 */ /* 0x000ea8000c1e1900 */
[----:B------:R-:W3:Y:S04]  /*0710*/  LDG.E R10, desc[UR10][R8.64+0x180] ;  /* 0x0001800a080a7981 */ /* 0x000ee8000c1e1900 */
[----:B------:R-:W4:Y:S04]  /*0720*/  LDG.E R14, desc[UR10][R8.64+0x80] ;  /* 0x0000800a080e7981 */ /* 0x000f28000c1e1900 */
[----:B------:R-:W5:Y:S04]  /*0730*/  LDG.E R13, desc[UR10][R8.64+0x300] ;  /* 0x0003000a080d7981 */ /* 0x000f68000c1e1900 */
[----:B------:R-:W5:Y:S04]  /*0740*/  LDG.E R19, desc[UR10][R8.64] ;  /* 0x0000000a08137981 */ /* 0x000f68000c1e1900 */
[----:B------:R-:W5:Y:S04]  /*0750*/  LDG.E R12, desc[UR10][R8.64+0x280] ;  /* 0x0002800a080c7981 */ /* 0x000f68000c1e1900 */
[----:B------:R-:W5:Y:S04]  /*0760*/  LDG.E R17, desc[UR10][R8.64+0x380] ;  /* 0x0003800a08117981 */ /* 0x000f68000c1e1900 */
[----:B------:R1:W5:Y:S01]  /*0770*/  LDG.E R15, desc[UR10][R8.64+0x200] ;  /* 0x0002000a080f7981 */ /* 0x000362000c1e1900 */
[----:B------:R-:W-:Y:S01]  /*0780*/  SHF.R.U32.HI R16, RZ, 0x4, R34 ;  /* 0x00000004ff107819 */ /* 0x000fe20000011622 */
[----:B------:R-:W-:Y:S01]  /*0790*/  IMAD.U32 R37, RZ, RZ, UR19 ;  /* 0x00000013ff257e24 */ /* 0x000fe2000f8e00ff */
[----:B------:R-:W-:-:S03]  /*07a0*/  LOP3.LUT R18, R34, 0x20, RZ, 0xfc, !PT ;  /* 0x0000002022127812 */ /* 0x000fc600078efcff */
[----:B------:R-:W-:Y:S01]  /*07b0*/  IMAD R16, R37, 0x10, R16 ;  /* 0x0000001025107824 */ /* 0x000fe200078e0210 */
[----:B------:R-:W-:Y:S02]  /*07c0*/  SHF.R.U32.HI R36, RZ, 0x4, R18 ;  /* 0x00000004ff247819 */ /* 0x000fe40000011612 */
[----:B------:R-:W-:Y:S01]  /*07d0*/  ISETP.GT.U32.AND P1, PT, R33, 0x7, PT ;  /* 0x000000072100780c */ /* 0x000fe20003f24070 */
[----:B------:R-:W-:Y:S01]  /*07e0*/  IMAD R18, R35, 0x10, R16 ;  /* 0x0000001023127824 */ /* 0x000fe200078e0210 */
[----:B------:R-:W-:Y:S01]  /*07f0*/  LOP3.LUT R37, R34, 0x40, RZ, 0xfc, !PT ;  /* 0x0000004022257812 */ /* 0x000fe200078efcff */
[----:B------:R-:W-:-:S03]  /*0800*/  IMAD.U32 R43, RZ, RZ, UR19 ;  /* 0x00000013ff2b7e24 */ /* 0x000fc6000f8e00ff */
[----:B------:R-:W-:Y:S01]  /*0810*/  ISETP.GE.OR P2, PT, R18, UR27, P1 ;  /* 0x0000001b12007c0c */ /* 0x000fe20008f46670 */
[----:B-1----:R-:W-:Y:S01]  /*0820*/  IMAD R8, R43, 0x10, R36 ;  /* 0x000000102b087824 */ /* 0x002fe200078e0224 */
[----:B------:R-:W-:Y:S02]  /*0830*/  LOP3.LUT R16, R34, 0x60, RZ, 0xfc, !PT ;  /* 0x0000006022107812 */ /* 0x000fe400078efcff */
[----:B------:R-:W-:Y:S01]  /*0840*/  SHF.R.U32.HI R36, RZ, 0x4, R37 ;  /* 0x00000004ff247819 */ /* 0x000fe20000011625 */
[----:B------:R-:W-:Y:S01]  /*0850*/  IMAD.U32 R37, RZ, RZ, UR19 ;  /* 0x00000013ff257e24 */ /* 0x000fe2000f8e00ff */
[----:B------:R-:W-:Y:S01]  /*0860*/  SHF.R.U32.HI R16, RZ, 0x4, R16 ;  /* 0x00000004ff107819 */ /* 0x000fe20000011610 */
[----:B------:R-:W-:-:S03]  /*0870*/  IMAD.U32 R9, RZ, RZ, UR19 ;  /* 0x00000013ff097e24 */ /* 0x000fc6000f8e00ff */
[----:B------:R-:W-:Y:S01]  /*0880*/  LEA R16, R37, R16, 0x4 ;  /* 0x0000001025107211 */ /* 0x000fe200078e20ff */
[----:B------:R-:W-:-:S04]  /*0890*/  IMAD R36, R9, 0x10, R36 ;  /* 0x0000001009247824 */ /* 0x000fc800078e0224 */
[----:B------:R-:W-:-:S05]  /*08a0*/  IMAD R36, R35, 0x10, R36 ;  /* 0x0000001023247824 */ /* 0x000fca00078e0224 */
[----:B------:R-:W-:Y:S01]  /*08b0*/  ISETP.GE.OR P5, PT, R36, UR27, P1 ;  /* 0x0000001b24007c0c */ /* 0x000fe20008fa6670 */
[C---:B------:R-:W-:Y:S01]  /*08c0*/  IMAD R16, R35.reuse, 0x10, R16 ;  /* 0x0000001023107824 */ /* 0x040fe200078e0210 */
[----:B--2---:R-:W-:Y:S02]  /*08d0*/  F2FP.F16.F32.PACK_AB R37, RZ, R11 ;  /* 0x0000000bff25723e */ /* 0x004fe400000000ff */
[----:B---3--:R-:W-:Y:S02]  /*08e0*/  F2FP.F16.F32.PACK_AB R42, RZ, R10 ;  /* 0x0000000aff2a723e */ /* 0x008fe400000000ff */
[----:B------:R-:W1:Y:S01]  /*08f0*/  @!P2 LDC.64 R10, c[0x0][0x390] ;  /* 0x0000e400ff0aab82 */ /* 0x000e620000000a00 */
[----:B----4-:R-:W-:Y:S01]  /*0900*/  F2FP.F16.F32.PACK_AB R9, RZ, R14 ;  /* 0x0000000eff09723e */ /* 0x010fe200000000ff */
[----:B------:R-:W-:-:S05]  /*0910*/  IMAD R14, R35, 0x10, R8 ;  /* 0x00000010230e7824 */ /* 0x000fca00078e0208 */
[----:B------:R-:W-:Y:S02]  /*0920*/  ISETP.GE.OR P6, PT, R14, UR27, P1 ;  /* 0x0000001b0e007c0c */ /* 0x000fe40008fc6670 */
[----:B-----5:R-:W-:Y:S01]  /*0930*/  F2FP.F16.F32.PACK_AB R13, RZ, R13 ;  /* 0x0000000dff0d723e */ /* 0x020fe200000000ff */
[----:B------:R2:W-:Y:S01]  /*0940*/  STS.U16 [R30+0x80], R37 ;  /* 0x000080251e007388 */ /* 0x0005e20000000400 */
[----:B------:R-:W-:Y:S02]  /*0950*/  F2FP.F16.F32.PACK_AB R19, RZ, R19 ;  /* 0x00000013ff13723e */ /* 0x000fe400000000ff */
[----:B------:R-:W-:Y:S01]  /*0960*/  F2FP.F16.F32.PACK_AB R12, RZ, R12 ;  /* 0x0000000cff0c723e */ /* 0x000fe200000000ff */
[----:B------:R3:W-:Y:S01]  /*0970*/  STS.U16 [R30+0x40], R9 ;  /* 0x000040091e007388 */ /* 0x0007e20000000400 */
[----:B------:R-:W-:-:S03]  /*0980*/  F2FP.F16.F32.PACK_AB R17, RZ, R17 ;  /* 0x00000011ff11723e */ /* 0x000fc600000000ff */
[----:B------:R4:W-:Y:S01]  /*0990*/  STS.U16 [R30+0xc0], R42 ;  /* 0x0000c02a1e007388 */ /* 0x0009e20000000400 */
[----:B--2---:R-:W-:Y:S01]  /*09a0*/  PRMT R37, R13, 0x7610, R37 ;  /* 0x000076100d257816 */ /* 0x004fe20000000025 */
[----:B------:R-:W-:Y:S02]  /*09b0*/  @!P2 IMAD R13, R31, UR27, R18 ;  /* 0x0000001b1f0dac24 */ /* 0x000fe4000f8e0212 */
[----:B------:R2:W-:Y:S01]  /*09c0*/  STS.U16 [R30], R19 ;  /* 0x000000131e007388 */ /* 0x0005e20000000400 */
[----:B------:R-:W-:Y:S01]  /*09d0*/  F2FP.F16.F32.PACK_AB R15, RZ, R15 ;  /* 0x0000000fff0f723e */ /* 0x000fe200000000ff */
[----:B---3--:R-:W3:Y:S01]  /*09e0*/  @!P6 LDC.64 R8, c[0x0][0x390] ;  /* 0x0000e400ff08eb82 */ /* 0x008ee20000000a00 */
[----:B------:R-:W-:Y:S01]  /*09f0*/  PRMT R43, R12, 0x7610, R43 ;  /* 0x000076100c2b7816 */ /* 0x000fe2000000002b */
[----:B-1----:R-:W-:Y:S01]  /*0a00*/  @!P2 IMAD.WIDE R10, R13, 0x4, R10 ;  /* 0x000000040d0aa825 */ /* 0x002fe200078e020a */
[----:B----4-:R-:W-:Y:S02]  /*0a10*/  PRMT R42, R17, 0x7610, R42 ;  /* 0x00007610112a7816 */ /* 0x010fe4000000002a */
[----:B--2---:R-:W-:Y:S01]  /*0a20*/  CS2R R18, SRZ ;  /* 0x0000000000127805 */ /* 0x004fe2000001ff00 */
[----:B------:R1:W-:Y:S02]  /*0a30*/  STS.U16 [R30+0x100], R15 ;  /* 0x0001000f1e007388 */ /* 0x0003e40000000400 */
[----:B------:R-:W2:Y:S02]  /*0a40*/  @!P5 LDC.64 R12, c[0x0][0x390] ;  /* 0x0000e400ff0cdb82 */ /* 0x000ea40000000a00 */
[----:B------:R-:W-:Y:S04]  /*0a50*/  STS.U16 [R30+0x140], R43 ;  /* 0x0001402b1e007388 */ /* 0x000fe80000000400 */
[----:B------:R4:W-:Y:S04]  /*0a60*/  STS.U16 [R30+0x180], R37 ;  /* 0x000180251e007388 */ /* 0x0009e80000000400 */
[----:B------:R5:W-:Y:S01]  /*0a70*/  STS.U16 [R30+0x1c0], R42 ;  /* 0x0001c02a1e007388 */ /* 0x000be20000000400 */
[----:B------:R-:W-:-:S03]  /*0a80*/  NOP ;  /* 0x0000000000007918 */ /* 0x000fc60000000000 */
[----:B------:R0:W5:Y:S01]  /*0a90*/  @!P2 LDG.E R19, desc[UR10][R10.64] ;  /* 0x0000000a0a13a981 */ /* 0x000162000c1e1900 */
[----:B------:R-:W-:Y:S02]  /*0aa0*/  ISETP.GE.OR P2, PT, R16, UR27, P1 ;  /* 0x0000001b10007c0c */ /* 0x000fe40008f46670 */
[----:B------:R-:W-:Y:S01]  /*0ab0*/  LOP3.LUT R17, R34, 0xa0, RZ, 0xfc, !PT ;  /* 0x000000a022117812 */ /* 0x000fe200078efcff */
[----:B-1----:R-:W-:Y:S02]  /*0ac0*/  @!P6 IMAD R15, R31, UR27, R14 ;  /* 0x0000001b1f0fec24 */ /* 0x002fe4000f8e020e */
[----:B------:R-:W-:Y:S01]  /*0ad0*/  IMAD.U32 R14, RZ, RZ, UR19 ;  /* 0x00000013ff0e7e24 */ /* 0x000fe2000f8e00ff */
[----:B------:R-:W-:Y:S01]  /*0ae0*/  SHF.R.U32.HI R17, RZ, 0x4, R17 ;  /* 0x00000004ff117819 */ /* 0x000fe20000011611 */
[----:B---3--:R-:W-:-:S06]  /*0af0*/  @!P6 IMAD.WIDE R8, R15, 0x4, R8 ;  /* 0x000000040f08e825 */ /* 0x008fcc00078e0208 */
[----:B0-----:R-:W0:Y:S01]  /*0b00*/  @!P2 LDC.64 R10, c[0x0][0x390] ;  /* 0x0000e400ff0aab82 */ /* 0x001e220000000a00 */
[----:B------:R-:W-:Y:S01]  /*0b10*/  IMAD R14, R14, 0x10, R17 ;  /* 0x000000100e0e7824 */ /* 0x000fe200078e0211 */
[----:B------:R1:W3:Y:S01]  /*0b20*/  @!P6 LDG.E R18, desc[UR10][R8.64] ;  /* 0x0000000a0812e981 */ /* 0x0002e2000c1e1900 */
[----:B------:R-:W-:Y:S01]  /*0b30*/  @!P5 IMAD R15, R31, UR27, R36 ;  /* 0x0000001b1f0fdc24 */ /* 0x000fe2000f8e0224 */
[C---:B------:R-:W-:Y:S01]  /*0b40*/  LOP3.LUT R36, R34.reuse, 0xc0, RZ, 0xfc, !PT ;  /* 0x000000c022247812 */ /* 0x040fe200078efcff */
[----:B------:R-:W-:Y:S02]  /*0b50*/  IMAD R14, R35, 0x10, R14 ;  /* 0x00000010230e7824 */ /* 0x000fe400078e020e */
[----:B----4-:R-:W-:Y:S01]  /*0b60*/  IMAD.U32 R37, RZ, RZ, UR19 ;  /* 0x00000013ff257e24 */ /* 0x010fe2000f8e00ff */
[----:B------:R-:W-:Y:S01]  /*0b70*/  SHF.R.U32.HI R36, RZ, 0x4, R36 ;  /* 0x00000004ff247819 */ /* 0x000fe20000011624 */
[----:B--2---:R-:W-:Y:S01]  /*0b80*/  @!P5 IMAD.WIDE R12, R15, 0x4, R12 ;  /* 0x000000040f0cd825 */ /* 0x004fe200078e020c */
[----:B------:R-:W-:-:S02]  /*0b90*/  LOP3.LUT R15, R34, 0x80, RZ, 0xfc, !PT ;  /* 0x00000080220f7812 */ /* 0x000fc400078efcff */
[----:B------:R-:W-:Y:S01]  /*0ba0*/  ISETP.GE.OR P6, PT, R14, UR27, P1 ;  /* 0x0000001b0e007c0c */ /* 0x000fe20008fc6670 */
[----:B------:R-:W-:Y:S01]  /*0bb0*/  IMAD R44, R37, 0x10, R36 ;  /* 0x00000010252c7824 */ /* 0x000fe200078e0224 */
[----:B------:R-:W-:Y:S01]  /*0bc0*/  SHF.R.U32.HI R15, RZ, 0x4, R15 ;  /* 0x00000004ff0f7819 */ /* 0x000fe2000001160f */
[----:B------:R-:W-:Y:S01]  /*0bd0*/  IMAD.U32 R36, RZ, RZ, UR19 ;  /* 0x00000013ff247e24 */ /* 0x000fe2000f8e00ff */
[----:B------:R-:W-:-:S04]  /*0be0*/  LOP3.LUT R37, R34, 0xe0, RZ, 0xfc, !PT ;  /* 0x000000e022257812 */ /* 0x000fc800078efcff */
[----:B------:R-:W-:Y:S01]  /*0bf0*/  LEA R36, R36, R15, 0x4 ;  /* 0x0000000f24247211 */ /* 0x000fe200078e20ff */
[----:B------:R-:W-:Y:S01]  /*0c00*/  @!P2 IMAD R15, R31, UR27, R16 ;  /* 0x0000001b1f0fac24 */ /* 0x000fe2000f8e0210 */
[----:B------:R-:W-:Y:S01]  /*0c10*/  SHF.R.U32.HI R37, RZ, 0x4, R37 ;  /* 0x00000004ff257819 */ /* 0x000fe20000011625 */
[----:B------:R-:W-:Y:S02]  /*0c20*/  IMAD.MOV.U32 R16, RZ, RZ, RZ ;  /* 0x000000ffff107224 */ /* 0x000fe400078e00ff */
[----:B-----5:R-:W-:Y:S01]  /*0c30*/  IMAD.U32 R42, RZ, RZ, UR19 ;  /* 0x00000013ff2a7e24 */ /* 0x020fe2000f8e00ff */
[----:B-1----:R-:W1:Y:S01]  /*0c40*/  @!P6 LDC.64 R8, c[0x0][0x390] ;  /* 0x0000e400ff08eb82 */ /* 0x002e620000000a00 */
[----:B0-----:R-:W-:-:S04]  /*0c50*/  @!P2 IMAD.WIDE R10, R15, 0x4, R10 ;  /* 0x000000040f0aa825 */ /* 0x001fc800078e020a */
[C---:B------:R-:W-:Y:S01]  /*0c60*/  IMAD R36, R35.reuse, 0x10, R36 ;  /* 0x0000001023247824 */ /* 0x040fe200078e0224 */
[----:B------:R-:W2:Y:S01]  /*0c70*/  @!P2 LDG.E R16, desc[UR10][R10.64] ;  /* 0x0000000a0a10a981 */ /* 0x000ea2000c1e1900 */
[----:B------:R-:W-:Y:S02]  /*0c80*/  IMAD.MOV.U32 R17, RZ, RZ, RZ ;  /* 0x000000ffff117224 */ /* 0x000fe400078e00ff */
[----:B------:R-:W-:Y:S01]  /*0c90*/  IMAD R42, R42, 0x10, R37 ;  /* 0x000000102a2a7824 */ /* 0x000fe200078e0225 */
[----:B------:R-:W-:Y:S01]  /*0ca0*/  ISETP.GE.OR P2, PT, R36, UR27, P1 ;  /* 0x0000001b24007c0c */ /* 0x000fe20008f46670 */
[C---:B------:R-:W-:Y:S02]  /*0cb0*/  IMAD R44, R35.reuse, 0x10, R44 ;  /* 0x00000010232c7824 */ /* 0x040fe400078e022c */
[----:B------:R-:W-:Y:S01]  /*0cc0*/  IMAD R42, R35, 0x10, R42 ;  /* 0x00000010232a7824 */ /* 0x000fe200078e022a */
[----:B------:R0:W4:Y:S02]  /*0cd0*/  @!P5 LDG.E R17, desc[UR10][R12.64] ;  /* 0x0000000a0c11d981 */ /* 0x000124000c1e1900 */
[----:B------:R-:W-:-:S02]  /*0ce0*/  ISETP.GE.OR P5, PT, R44, UR27, P1 ;  /* 0x0000001b2c007c0c */ /* 0x000fc40008fa6670 */
[----:B------:R-:W-:Y:S01]  /*0cf0*/  ISETP.GE.OR P1, PT, R42, UR27, P1 ;  /* 0x0000001b2a007c0c */ /* 0x000fe20008f26670 */
[----:B------:R-:W-:-:S04]  /*0d00*/  @!P6 IMAD R15, R31, UR27, R14 ;  /* 0x0000001b1f0fec24 */ /* 0x000fc8000f8e020e */
[----:B0-----:R-:W0:Y:S01]  /*0d10*/  @!P2 LDC.64 R12, c[0x0][0x390] ;  /* 0x0000e400ff0cab82 */ /* 0x001e220000000a00 */
[----:B-1----:R-:W-:-:S07]  /*0d20*/  @!P6 IMAD.WIDE R14, R15, 0x4, R8 ;  /* 0x000000040f0ee825 */ /* 0x002fce00078e0208 */
[----:B------:R-:W1:Y:S08]  /*0d30*/  @!P5 LDC.64 R10, c[0x0][0x390] ;  /* 0x0000e400ff0adb82 */ /* 0x000e700000000a00 */
[----:B------:R-:W5:Y:S01]  /*0d40*/  @!P1 LDC.64 R8, c[0x0][0x390] ;  /* 0x0000e400ff089b82 */ /* 0x000f620000000a00 */
[C---:B------:R-:W-:Y:S02]  /*0d50*/  @!P2 IMAD R45, R31.reuse, UR27, R36 ;  /* 0x0000001b1f2dac24 */ /* 0x040fe4000f8e0224 */
[----:B------:R-:W-:-:S02]  /*0d60*/  @!P1 IMAD R36, R31, UR27, R42 ;  /* 0x0000001b1f249c24 */ /* 0x000fc4000f8e022a */
[----:B------:R-:W-:Y:S02]  /*0d70*/  IMAD.MOV.U32 R37, RZ, RZ, RZ ;  /* 0x000000ffff257224 */ /* 0x000fe400078e00ff */
[----:B------:R-:W-:Y:S02]  /*0d80*/  IMAD.MOV.U32 R42, RZ, RZ, RZ ;  /* 0x000000ffff2a7224 */ /* 0x000fe400078e00ff */
[----:B------:R-:W-:Y:S02]  /*0d90*/  @!P5 IMAD R43, R31, UR27, R44 ;  /* 0x0000001b1f2bdc24 */ /* 0x000fe4000f8e022c */
[----:B0-----:R-:W-:Y:S01]  /*0da0*/  @!P2 IMAD.WIDE R12, R45, 0x4, R12 ;  /* 0x000000042d0ca825 */ /* 0x001fe200078e020c */
[----:B------:R0:W4:Y:S03]  /*0db0*/  @!P6 LDG.E R37, desc[UR10][R14.64] ;  /* 0x0000000a0e25e981 */ /* 0x000126000c1e1900 */
[----:B-1----:R-:W-:Y:S01]  /*0dc0*/  @!P5 IMAD.WIDE R10, R43, 0x4, R10 ;  /* 0x000000042b0ad825 */ /* 0x002fe200078e020a */
[----:B------:R-:W4:Y:S03]  /*0dd0*/  @!P2 LDG.E R42, desc[UR10][R12.64] ;  /* 0x0000000a0c2aa981 */ /* 0x000f26000c1e1900 */
[----:B------:R-:W-:-:S02]  /*0de0*/  IMAD.MOV.U32 R43, RZ, RZ, RZ ;  /* 0x000000ffff2b7224 */ /* 0x000fc400078e00ff */
[----:B0-----:R-:W-:Y:S02]  /*0df0*/  IMAD.MOV.U32 R14, RZ, RZ, RZ ;  /* 0x000000ffff0e7224 */ /* 0x001fe400078e00ff */
[----:B-----5:R-:W-:Y:S02]  /*0e00*/  @!P1 IMAD.WIDE R8, R36, 0x4, R8 ;  /* 0x0000000424089825 */ /* 0x020fe400078e0208 */
[----:B------:R0:W5:Y:S04]  /*0e10*/  @!P5 LDG.E R43, desc[UR10][R10.64] ;  /* 0x0000000a0a2bd981 */ /* 0x000168000c1e1900 */
[----:B------:R1:W5:Y:S01]  /*0e20*/  @!P1 LDG.E R14, desc[UR10][R8.64] ;  /* 0x0000000a080e9981 */ /* 0x000362000c1e1900 */
[----:B------:R-:W0:Y:S01]  /*0e30*/  S2R R36, SR_LANEID ;  /* 0x0000000000247919 */ /* 0x000e220000000000 */
[----:B------:R-:W1:Y:S01]  /*0e40*/  S2UR UR8, SR_CgaCtaId ;  /* 0x00000000000879c3 */ /* 0x000e620000008800 */
[----:B------:R-:W-:-:S02]  /*0e50*/  UMOV UR5, 0x400 ;  /* 0x0000040000057882 */ /* 0x000fc40000000000 */
[----:B------:R-:W-:Y:S01]  /*0e60*/  UIADD3 UR9, UPT, UPT, UR5, 0x200, URZ ;  /* 0x0000020005097890 */ /* 0x000fe2000fffe0ff */
[--C-:B0-----:R-:W-:Y:S02]  /*0e70*/  SHF.R.U32.HI R15, RZ, 0x3, R36.reuse ;  /* 0x00000003ff0f7819 */ /* 0x101fe40000011624 */
[----:B------:R-:W-:Y:S02]  /*0e80*/  LOP3.LUT R11, R36, 0x7, RZ, 0xc0, !PT ;  /* 0x00000007240b7812 */ /* 0x000fe400078ec0ff */
[C---:B------:R-:W-:Y:S01]  /*0e90*/  SHF.L.U32 R44, R15.reuse, 0x3, RZ ;  /* 0x000000030f2c7819 */ /* 0x040fe200000006ff */
[----:B-1----:R-:W-:Y:S01]  /*0ea0*/  IMAD.SHL.U32 R8, R15, 0x8, RZ ;  /* 0x000000080f087824 */ /* 0x002fe200078e00ff */
[----:B------:R-:W-:Y:S02]  /*0eb0*/  SHF.R.U32.HI R10, RZ, 0x4, R36 ;  /* 0x00000004ff0a7819 */ /* 0x000fe40000011624 */
[----:B------:R-:W-:Y:S02]  /*0ec0*/  LOP3.LUT R45, R44, 0x8, R11, 0xe2, !PT ;  /* 0x000000082c2d7812 */ /* 0x000fe400078ee20b */
[----:B------:R-:W-:Y:S01]  /*0ed0*/  LOP3.LUT R8, R8, 0x8, RZ, 0xe2, !PT ;  /* 0x0000000808087812 */ /* 0x000fe200078ee2ff */
[----:B------:R-:W-:-:S02]  /*0ee0*/  IMAD.SHL.U32 R44, R10, 0x8, RZ ;  /* 0x000000080a2c7824 */ /* 0x000fc400078e00ff */
[----:B------:R-:W-:Y:S01]  /*0ef0*/  IMAD R11, R10, 0x8, R11 ;  /* 0x000000080a0b7824 */ /* 0x000fe200078e020b */
[----:B------:R-:W-:Y:S01]  /*0f00*/  ULEA UR28, UR8, UR5, 0x18 ;  /* 0x00000005081c7291 */ /* 0x000fe2000f8ec0ff */
[----:B------:R-:W-:Y:S01]  /*0f10*/  IMAD R10, R45, 0x10, R44 ;  /* 0x000000102d0a7824 */ /* 0x000fe200078e022c */
[----:B------:R-:W-:Y:S01]  /*0f20*/  ULEA UR9, UR8, UR9, 0x18 ;  /* 0x0000000908097291 */ /* 0x000fe2000f8ec0ff */
[----:B------:R-:W-:Y:S01]  /*0f30*/  IMAD R11, R11, 0x10, R8 ;  /* 0x000000100b0b7824 */ /* 0x000fe200078e0208 */
[----:B------:R-:W-:Y:S01]  /*0f40*/  UIADD3 UR5, UPT, UPT, UR5, 0x400, URZ ;  /* 0x0000040005057890 */ /* 0x000fe2000fffe0ff */
[----:B------:R-:W-:-:S03]  /*0f50*/  ISETP.GT.U32.AND P6, PT, R34, 0xf, PT ;  /* 0x0000000f2200780c */ /* 0x000fc60003fc4070 */
[----:B------:R-:W-:Y:S01]  /*0f60*/  ULEA UR5, UR8, UR5, 0x18 ;  /* 0x0000000508057291 */ /* 0x000fe2000f8ec0ff */
[----:B------:R-:W-:Y:S01]  /*0f70*/  BSSY.RECONVERGENT B0, `(.L_x_2) ;  /* 0x0000045000007945 */ /* 0x000fe20003800200 */
[----:B------:R-:W-:Y:S02]  /*0f80*/  ISETP.GE.AND P1, PT, R35, 0x1, PT ;  /* 0x000000012300780c */ /* 0x000fe40003f26270 */
[----:B------:R-:W-:-:S05]  /*0f90*/  F2FP.F16.F32.PACK_AB R19, RZ, R19 ;  /* 0x00000013ff13723e */ /* 0x000fca00000000ff */
[----:B------:R-:W-:Y:S01]  /*0fa0*/  STS.U16 [R29], R19 ;  /* 0x000000131d007388 */ /* 0x000fe20000000400 */
[----:B---3--:R-:W-:-:S05]  /*0fb0*/  F2FP.F16.F32.PACK_AB R18, RZ, R18 ;  /* 0x00000012ff12723e */ /* 0x008fca00000000ff */
[----:B------:R-:W-:Y:S01]  /*0fc0*/  STS.U16 [R27], R18 ;  /* 0x000000121b007388 */ /* 0x000fe20000000400 */
[----:B--2---:R-:W-:Y:S02]  /*0fd0*/  F2FP.F16.F32.PACK_AB R16, RZ, R16 ;  /* 0x00000010ff10723e */ /* 0x004fe400000000ff */
[----:B----4-:R-:W-:-:S05]  /*0fe0*/  F2FP.F16.F32.PACK_AB R17, RZ, R17 ;  /* 0x00000011ff11723e */ /* 0x010fca00000000ff */
[----:B------:R-:W-:Y:S04]  /*0ff0*/  STS.U16 [R25], R17 ;  /* 0x0000001119007388 */ /* 0x000fe80000000400 */
[----:B------:R-:W-:Y:S01]  /*1000*/  STS.U16 [R23], R16 ;  /* 0x0000001017007388 */ /* 0x000fe20000000400 */
[----:B------:R-:W-:Y:S02]  /*1010*/  F2FP.F16.F32.PACK_AB R37, RZ, R37 ;  /* 0x00000025ff25723e */ /* 0x000fe400000000ff */
[----:B------:R-:W-:Y:S02]  /*1020*/  F2FP.F16.F32.PACK_AB R42, RZ, R42 ;  /* 0x0000002aff2a723e */ /* 0x000fe400000000ff */
[----:B------:R-:W-:Y:S02]  /*1030*/  PRMT R45, R37, 0x7610, R45 ;  /* 0x00007610252d7816 */ /* 0x000fe4000000002d */
[----:B------:R-:W-:-:S02]  /*1040*/  PRMT R44, R42, 0x7610, R44 ;  /* 0x000076102a2c7816 */ /* 0x000fc4000000002c */
[----:B------:R-:W-:Y:S02]  /*1050*/  LEA R42, R10, UR28, 0x1 ;  /* 0x0000001c0a2a7c11 */ /* 0x000fe4000f8e08ff */
[----:B-----5:R-:W-:Y:S01]  /*1060*/  F2FP.F16.F32.PACK_AB R43, RZ, R43 ;  /* 0x0000002bff2b723e */ /* 0x020fe200000000ff */
[----:B------:R-:W-:Y:S01]  /*1070*/  STS.U16 [R21], R44 ;  /* 0x0000002c15007388 */ /* 0x000fe20000000400 */
[----:B------:R-:W-:Y:S02]  /*1080*/  LEA R37, R11, UR9, 0x1 ;  /* 0x000000090b257c11 */ /* 0x000fe4000f8e08ff */
[----:B------:R-:W-:Y:S01]  /*1090*/  F2FP.F16.F32.PACK_AB R14, RZ, R14 ;  /* 0x0000000eff0e723e */ /* 0x000fe200000000ff */
[----:B------:R-:W-:Y:S04]  /*10a0*/  STS.U16 [R6], R45 ;  /* 0x0000002d06007388 */ /* 0x000fe80000000400 */
[----:B------:R-:W-:Y:S04]  /*10b0*/  STS.U16 [R7], R43 ;  /* 0x0000002b07007388 */ /* 0x000fe80000000400 */
[----:B------:R-:W-:Y:S01]  /*10c0*/  STS.U16 [R20], R14 ;  /* 0x0000000e14007388 */ /* 0x000fe20000000400 */
[----:B------:R-:W-:-:S03]  /*10d0*/  NOP ;  /* 0x0000000000007918 */ /* 0x000fc60000000000 */
[----:B------:R-:W-:Y:S04]  /*10e0*/  LDSM.16.M88.4 R8, [R42] ;  /* 0x000000002a08783b */ /* 0x000fe80000000200 */
[----:B------:R-:W0:Y:S02]  /*10f0*/  LDSM.16.M88.4 R12, [R37] ;  /* 0x00000000250c783b */ /* 0x000e240000000200 */
[----:B0-----:R-:W-:Y:S01]  /*1100*/  HMMA.16816.F32 R16, R8, R12, RZ ;  /* 0x0000000c0810723c */ /* 0x001fe200000018ff */
[----:B------:R-:W-:Y:S02]  /*1110*/  SHF.R.U32.HI R12, RZ, 0x2, R36 ;  /* 0x00000002ff0c7819 */ /* 0x000fe40000011624 */
[----:B------:R-:W-:-:S05]  /*1120*/  LOP3.LUT R13, R36, 0x3, RZ, 0xc0, !PT ;  /* 0x00000003240d7812 */ /* 0x000fca00078ec0ff */
[----:B------:R-:W-:Y:S01]  /*1130*/  HMMA.16816.F32 R8, R8, R14, RZ ;  /* 0x0000000e0808723c */ /* 0x000fe200000018ff */
[----:B------:R-:W-:-:S05]  /*1140*/  IMAD R12, R12, 0x8, R13 ;  /* 0x000000080c0c7824 */ /* 0x000fca00078e020d */
[----:B------:R-:W-:-:S05]  /*1150*/  LEA R36, R12, UR5, 0x3 ;  /* 0x000000050c247c11 */ /* 0x000fca000f8e18ff */
[----:B------:R0:W-:Y:S04]  /*1160*/  STS.64 [R36], R16 ;  /* 0x0000001024007388 */ /* 0x0001e80000000a00 */
[----:B------:R0:W-:Y:S04]  /*1170*/  STS.64 [R36+0x200], R18 ;  /* 0x0002001224007388 */ /* 0x0001e80000000a00 */
[----:B------:R0:W-:Y:S04]  /*1180*/  STS.64 [R36+0x20], R8 ;  /* 0x0000200824007388 */ /* 0x0001e80000000a00 */
[----:B------:R0:W-:Y:S01]  /*1190*/  STS.64 [R36+0x220], R10 ;  /* 0x0002200a24007388 */ /* 0x0001e20000000a00 */
[----:B------:R-:W-:Y:S01]  /*11a0*/  NOP ;  /* 0x0000000000007918 */ /* 0x000fe20000000000 */
[----:B------:R-:W-:Y:S05]  /*11b0*/  @P6 BRA `(.L_x_3) ;  /* 0x0000000000806947 */ /* 0x000fea0003800000 */
[----:B0-----:R-:W-:Y:S04]  /*11c0*/  LDS R8, [R5] ;  /* 0x0000000005087984 */ /* 0x001fe80000000800 */
[----:B------:R-:W0:Y:S04]  /*11d0*/  LDS R9, [R32] ;  /* 0x0000000020097984 */ /* 0x000e280000000800 */
[----:B------:R-:W-:Y:S04]  /*11e0*/  LDS R11, [R32+0x4] ;  /* 0x00000400200b7984 */ /* 0x000fe80000000800 */
[----:B------:R-:W-:Y:S04]  /*11f0*/  LDS R13, [R32+0x8] ;  /* 0x00000800200d7984 */ /* 0x000fe80000000800 */
[----:B------:R-:W-:Y:S01]  /*1200*/  LDS R15, [R32+0xc] ;  /* 0x00000c00200f7984 */ /* 0x000fe20000000800 */
[----:B0-----:R-:W-:-:S05]  /*1210*/  FADD R9, R8, R9 ;  /* 0x0000000908097221 */ /* 0x001fca0000000000 */
[----:B------:R-:W-:Y:S04]  /*1220*/  STS [R32], R9 ;  /* 0x0000000920007388 */ /* 0x000fe80000000800 */
[----:B------:R-:W0:Y:S04]  /*1230*/  LDS R8, [R5+0x4] ;  /* 0x0000040005087984 */ /* 0x000e280000000800 */
[----:B------:R-:W-:Y:S01]  /*1240*/  LDS R9, [R32+0x10] ;  /* 0x0000100020097984 */ /* 0x000fe20000000800 */
[----:B0-----:R-:W-:-:S05]  /*1250*/  FADD R11, R8, R11 ;  /* 0x0000000b080b7221 */ /* 0x001fca0000000000 */
[----:B------:R-:W-:Y:S04]  /*1260*/  STS [R32+0x4], R11 ;  /* 0x0000040b20007388 */ /* 0x000fe80000000800 */
        /* <DEDUP_REMOVED lines=12> */
[----:B------:R-:W0:Y:S02]  /*1330*/  LDS R8, [R5+0x14] ;  /* 0x0000140005087984 */ /* 0x000e240000000800 */
[----:B0-----:R-:W-:-:S05]  /*1340*/  FADD R11, R8, R11 ;  /* 0x0000000b080b7221 */ /* 0x001fca0000000000 */
[----:B------:R-:W-:Y:S04]  /*1350*/  STS [R32+0x14], R11 ;  /* 0x0000140b20007388 */ /* 0x000fe80000000800 */
[----:B------:R-:W0:Y:S02]  /*1360*/  LDS R8, [R5+0x18] ;  /* 0x0000180005087984 */ /* 0x000e240000000800 */
[----:B0-----:R-:W-:-:S05]  /*1370*/  FADD R13, R8, R13 ;  /* 0x0000000d080d7221 */ /* 0x001fca0000000000 */
[----:B------:R-:W-:Y:S04]  /*1380*/  STS [R32+0x18], R13 ;  /* 0x0000180d20007388 */ /* 0x000fe80000000800 */
[----:B------:R-:W0:Y:S02]  /*1390*/  LDS R8, [R5+0x1c] ;  /* 0x00001c0005087984 */ /* 0x000e240000000800 */
[----:B0-----:R-:W-:-:S05]  /*13a0*/  FADD R15, R8, R15 ;  /* 0x0000000f080f7221 */ /* 0x001fca0000000000 */
[----:B------:R1:W-:Y:S02]  /*13b0*/  STS [R32+0x1c], R15 ;  /* 0x00001c0f20007388 */ /* 0x0003e40000000800 */
.L_x_3:
[----:B------:R-:W-:Y:S05]  /*13c0*/  BSYNC.RECONVERGENT B0 ;  /* 0x0000000000007941 */ /* 0x000fea0003800200 */
.L_x_2:
[----:B------:R-:W-:Y:S01]  /*13d0*/  NOP ;  /* 0x0000000000007918 */ /* 0x000fe20000000000 */
[----:B------:R-:W-:Y:S05]  /*13e0*/  @!P1 BRA `(.L_x_1) ;  /* 0x0000000c00049947 */ /* 0x000fea0003800000 */
[----:B0-----:R-:W-:Y:S01]  /*13f0*/  LOP3.LUT R8, R34, 0x20, RZ, 0xfc, !PT ;  /* 0x0000002022087812 */ /* 0x001fe200078efcff */
[----:B------:R-:W-:Y:S01]  /*1400*/  IMAD.U32 R9, RZ, RZ, UR19 ;  /* 0x00000013ff097e24 */ /* 0x000fe2000f8e00ff */
[----:B------:R-:W-:Y:S01]  /*1410*/  MOV R18, UR19 ;  /* 0x0000001300127c02 */ /* 0x000fe20008000f00 */
[----:B------:R-:W-:Y:S01]  /*1420*/  IMAD.MOV.U32 R17, RZ, RZ, RZ ;  /* 0x000000ffff117224 */ /* 0x000fe200078e00ff */
[----:B------:R-:W-:Y:S01]  /*1430*/  SHF.R.U32.HI R8, RZ, 0x4, R8 ;  /* 0x00000004ff087819 */ /* 0x000fe20000011608 */
[----:B------:R-:W-:-:S04]  /*1440*/  IMAD.U32 R13, RZ, RZ, UR19 ;  /* 0x00000013ff0d7e24 */ /* 0x000fc8000f8e00ff */
[----:B------:R-:W-:-:S05]  /*1450*/  IMAD R10, R9, 0x10, R8 ;  /* 0x00000010090a7824 */ /* 0x000fca00078e0208 */
[----:B------:R-:W-:-:S04]  /*1460*/  ISETP.GE.AND P1, PT, R10, UR27, PT ;  /* 0x0000001b0a007c0c */ /* 0x000fc8000bf26270 */
[----:B------:R-:W-:-:S13]  /*1470*/  ISETP.GT.U32.OR P1, PT, R33, 0x7, P1 ;  /* 0x000000072100780c */ /* 0x000fda0000f24470 */
[----:B------:R-:W0:Y:S01]  /*1480*/  @!P1 LDC.64 R8, c[0x0][0x390] ;  /* 0x0000e400ff089b82 */ /* 0x000e220000000a00 */
[----:B------:R-:W-:Y:S01]  /*1490*/  @!P1 IMAD R11, R31, UR27, R10 ;  /* 0x0000001b1f0b9c24 */ /* 0x000fe2000f8e020a */
[----:B------:R-:W-:-:S04]  /*14a0*/  LOP3.LUT R10, R34, 0x60, RZ, 0xfc, !PT ;  /* 0x00000060220a7812 */ /* 0x000fc800078efcff */
[----:B------:R-:W-:Y:S02]  /*14b0*/  SHF.R.U32.HI R10, RZ, 0x4, R10 ;  /* 0x00000004ff0a7819 */ /* 0x000fe4000001160a */
[----:B-1----:R-:W-:-:S03]  /*14c0*/  LOP3.LUT R15, R34, 0xc0, RZ, 0xfc, !PT ;  /* 0x000000c0220f7812 */ /* 0x002fc600078efcff */
[----:B------:R-:W-:Y:S02]  /*14d0*/  IMAD R14, R13, 0x10, R10 ;  /* 0x000000100d0e7824 */ /* 0x000fe400078e020a */
[----:B------:R-:W1:Y:S01]  /*14e0*/  @P3 LDC.64 R12, c[0x0][0x390] ;  /* 0x0000e400ff0c3b82 */ /* 0x000e620000000a00 */
[----:B0-----:R-:W-:Y:S01]  /*14f0*/  @!P1 IMAD.WIDE.U32 R8, R11, 0x4, R8 ;  /* 0x000000040b089825 */ /* 0x001fe200078e0008 */
[----:B------:R-:W-:-:S04]  /*1500*/  LOP3.LUT R11, R34, 0xa0, RZ, 0xfc, !PT ;  /* 0x000000a0220b7812 */ /* 0x000fc800078efcff */
[----:B------:R-:W-:Y:S01]  /*1510*/  SHF.R.U32.HI R11, RZ, 0x4, R11 ;  /* 0x00000004ff0b7819 */ /* 0x000fe2000001160b */
[----:B------:R0:W2:Y:S04]  /*1520*/  @!P1 LDG.E R17, desc[UR10][R8.64] ;  /* 0x0000000a08119981 */ /* 0x0000a8000c1e1900 */
[----:B------:R-:W-:Y:S02]  /*1530*/  IMAD R18, R18, 0x10, R11 ;  /* 0x0000001012127824 */ /* 0x000fe400078e020b */
[----:B------:R-:W3:Y:S03]  /*1540*/  @P4 LDC.64 R10, c[0x0][0x390] ;  /* 0x0000e400ff0a4b82 */ /* 0x000ee60000000a00 */
[----:B------:R-:W-:-:S04]  /*1550*/  ISETP.GE.AND P1, PT, R18, UR27, PT ;  /* 0x0000001b12007c0c */ /* 0x000fc8000bf26270 */
[----:B------:R-:W-:Y:S02]  /*1560*/  ISETP.GT.U32.OR P1, PT, R33, 0x7, P1 ;  /* 0x000000072100780c */ /* 0x000fe40000f24470 */
[----:B------:R-:W-:Y:S02]  /*1570*/  SHF.R.U32.HI R16, RZ, 0x4, R15 ;  /* 0x00000004ff107819 */ /* 0x000fe4000001160f */
[----:B------:R-:W-:-:S09]  /*1580*/  LOP3.LUT R15, R34, 0x80, RZ, 0xfc, !PT ;  /* 0x00000080220f7812 */ /* 0x000fd200078efcff */
[----:B0-----:R-:W0:Y:S01]  /*1590*/  @!P1 LDC.64 R8, c[0x0][0x390] ;  /* 0x0000e400ff089b82 */ /* 0x001e220000000a00 */
[----:B------:R-:W-:Y:S01]  /*15a0*/  SHF.R.U32.HI R15, RZ, 0x4, R15 ;  /* 0x00000004ff0f7819 */ /* 0x000fe2000001160f */
[----:B------:R-:W-:Y:S02]  /*15b0*/  IMAD.U32 R44, RZ, RZ, UR19 ;  /* 0x00000013ff2c7e24 */ /* 0x000fe4000f8e00ff */
[----:B------:R-:W-:Y:S02]  /*15c0*/  IMAD.U32 R19, RZ, RZ, UR19 ;  /* 0x00000013ff137e24 */ /* 0x000fe4000f8e00ff */
[----:B------:R-:W-:Y:S02]  /*15d0*/  IMAD R44, R44, 0x10, R15 ;  /* 0x000000102c2c7824 */ /* 0x000fe400078e020f */
[----:B------:R-:W-:Y:S02]  /*15e0*/  IMAD R16, R19, 0x10, R16 ;  /* 0x0000001013107824 */ /* 0x000fe400078e0210 */
[----:B------:R-:W-:-:S02]  /*15f0*/  @P4 IMAD R19, R31, UR27, R44 ;  /* 0x0000001b1f134c24 */ /* 0x000fc4000f8e022c */
[C---:B------:R-:W-:Y:S01]  /*1600*/  @!P1 IMAD R45, R31.reuse, UR27, R18 ;  /* 0x0000001b1f2d9c24 */ /* 0x040fe2000f8e0212 */
[----:B------:R-:W-:Y:S01]  /*1610*/  ISETP.GE.AND P2, PT, R16, UR27, PT ;  /* 0x0000001b10007c0c */ /* 0x000fe2000bf46270 */
[----:B------:R-:W-:Y:S02]  /*1620*/  @P3 IMAD R15, R31, UR27, R14 ;  /* 0x0000001b1f0f3c24 */ /* 0x000fe4000f8e020e */
[----:B------:R-:W-:Y:S02]  /*1630*/  IMAD.MOV.U32 R18, RZ, RZ, RZ ;  /* 0x000000ffff127224 */ /* 0x000fe400078e00ff */
[----:B---3--:R-:W-:Y:S01]  /*1640*/  @P4 IMAD.WIDE.U32 R10, R19, 0x4, R10 ;  /* 0x00000004130a4825 */ /* 0x008fe200078e000a */
[----:B------:R-:W-:-:S03]  /*1650*/  LOP3.LUT R44, R34, 0x40, RZ, 0xfc, !PT ;  /* 0x00000040222c7812 */ /* 0x000fc600078efcff */
[----:B------:R-:W-:Y:S02]  /*1660*/  IMAD.MOV.U32 R43, RZ, RZ, RZ ;  /* 0x000000ffff2b7224 */ /* 0x000fe400078e00ff */
[----:B0-----:R-:W-:Y:S01]  /*1670*/  @!P1 IMAD.WIDE.U32 R8, R45, 0x4, R8 ;  /* 0x000000042d089825 */ /* 0x001fe200078e0008 */
[----:B------:R-:W-:-:S03]  /*1680*/  ISETP.GT.U32.OR P2, PT, R33, 0x7, P2 ;  /* 0x000000072100780c */ /* 0x000fc60001744470 */
[----:B------:R-:W-:Y:S01]  /*1690*/  IMAD.MOV.U32 R19, RZ, RZ, RZ ;  /* 0x000000ffff137224 */ /* 0x000fe200078e00ff */
[----:B------:R0:W3:Y:S01]  /*16a0*/  @!P1 LDG.E R18, desc[UR10][R8.64] ;  /* 0x0000000a08129981 */ /* 0x0000e2000c1e1900 */
[----:B-1----:R-:W-:Y:S01]  /*16b0*/  @P3 IMAD.WIDE.U32 R12, R15, 0x4, R12 ;  /* 0x000000040f0c3825 */ /* 0x002fe200078e000c */
[----:B------:R-:W-:-:S03]  /*16c0*/  SHF.R.U32.HI R44, RZ, 0x4, R44 ;  /* 0x00000004ff2c7819 */ /* 0x000fc6000001162c */
[----:B------:R1:W4:Y:S04]  /*16d0*/  @P4 LDG.E R19, desc[UR10][R10.64] ;  /* 0x0000000a0a134981 */ /* 0x000328000c1e1900 */
[----:B------:R5:W4:Y:S01]  /*16e0*/  @P3 LDG.E R43, desc[UR10][R12.64] ;  /* 0x0000000a0c2b3981 */ /* 0x000b22000c1e1900 */
[----:B0-----:R-:W-:Y:S01]  /*16f0*/  IMAD.U32 R9, RZ, RZ, UR19 ;  /* 0x00000013ff097e24 */ /* 0x001fe2000f8e00ff */
[----:B------:R-:W0:Y:S01]  /*1700*/  @!P2 LDC.64 R14, c[0x0][0x390] ;  /* 0x0000e400ff0eab82 */ /* 0x000e220000000a00 */
[----:B-1----:R-:W-:Y:S02]  /*1710*/  MOV R11, UR19 ;  /* 0x00000013000b7c02 */ /* 0x002fe40008000f00 */
[----:B------:R-:W-:Y:S01]  /*1720*/  IMAD R44, R9, 0x10, R44 ;  /* 0x00000010092c7824 */ /* 0x000fe200078e022c */
[----:B-----5:R-:W-:-:S04]  /*1730*/  SHF.R.U32.HI R12, RZ, 0x4, R34 ;  /* 0x00000004ff0c7819 */ /* 0x020fc80000011622 */
[----:B------:R-:W1:Y:S01]  /*1740*/  @P0 LDC.64 R8, c[0x0][0x390] ;  /* 0x0000e400ff080b82 */ /* 0x000e620000000a00 */
[----:B------:R-:W-:-:S05]  /*1750*/  IMAD R11, R11, 0x10, R12 ;  /* 0x000000100b0b7824 */ /* 0x000fca00078e020c */
[----:B------:R-:W-:Y:S02]  /*1760*/  ISETP.GE.AND P5, PT, R11, UR27, PT ;  /* 0x0000001b0b007c0c */ /* 0x000fe4000bfa6270 */
[----:B------:R-:W-:Y:S02]  /*1770*/  LOP3.LUT R11, R34, 0xe0, RZ, 0xfc, !PT ;  /* 0x000000e0220b7812 */ /* 0x000fe400078efcff */
[----:B------:R-:W-:Y:S01]  /*1780*/  ISETP.GE.AND P1, PT, R44, UR27, PT ;  /* 0x0000001b2c007c0c */ /* 0x000fe2000bf26270 */
[----:B------:R-:W-:Y:S01]  /*1790*/  IMAD.U32 R44, RZ, RZ, UR19 ;  /* 0x00000013ff2c7e24 */ /* 0x000fe2000f8e00ff */
[----:B------:R-:W-:Y:S02]  /*17a0*/  SHF.R.U32.HI R11, RZ, 0x4, R11 ;  /* 0x00000004ff0b7819 */ /* 0x000fe4000001160b */
[C---:B------:R-:W-:Y:S02]  /*17b0*/  ISETP.GT.U32.OR P5, PT, R33.reuse, 0x7, P5 ;  /* 0x000000072100780c */ /* 0x040fe40002fa4470 */
[----:B------:R-:W-:Y:S01]  /*17c0*/  ISETP.GT.U32.OR P1, PT, R33, 0x7, P1 ;  /* 0x000000072100780c */ /* 0x000fe20000f24470 */
[----:B------:R-:W-:-:S02]  /*17d0*/  IMAD R44, R44, 0x10, R11 ;  /* 0x000000102c2c7824 */ /* 0x000fc400078e020b */
[C---:B------:R-:W-:Y:S02]  /*17e0*/  @!P2 IMAD R45, R31.reuse, UR27, R16 ;  /* 0x0000001b1f2dac24 */ /* 0x040fe4000f8e0210 */
[----:B------:R-:W-:Y:S02]  /*17f0*/  @P0 IMAD R11, R31, UR27, R44 ;  /* 0x0000001b1f0b0c24 */ /* 0x000fe4000f8e022c */
[----:B------:R-:W-:Y:S02]  /*1800*/  IMAD.MOV.U32 R16, RZ, RZ, RZ ;  /* 0x000000ffff107224 */ /* 0x000fe400078e00ff */
[----:B------:R-:W-:Y:S02]  /*1810*/  IMAD.MOV.U32 R13, RZ, RZ, RZ ;  /* 0x000000ffff0d7224 */ /* 0x000fe400078e00ff */
[----:B-1----:R-:W-:Y:S02]  /*1820*/  @P0 IMAD.WIDE.U32 R8, R11, 0x4, R8 ;  /* 0x000000040b080825 */ /* 0x002fe400078e0008 */
[----:B------:R-:W5:Y:S02]  /*1830*/  @!P5 LDG.E R16, desc[UR10][R40.64] ;  /* 0x0000000a2810d981 */ /* 0x000f64000c1e1900 */
[----:B------:R-:W-:-:S02]  /*1840*/  IMAD.MOV.U32 R11, RZ, RZ, RZ ;  /* 0x000000ffff0b7224 */ /* 0x000fc400078e00ff */
[----:B------:R-:W-:Y:S01]  /*1850*/  IMAD.MOV.U32 R10, RZ, RZ, RZ ;  /* 0x000000ffff0a7224 */ /* 0x000fe200078e00ff */
[----:B------:R-:W5:Y:S01]  /*1860*/  @!P1 LDG.E R13, desc[UR10][R38.64] ;  /* 0x0000000a260d9981 */ /* 0x000f62000c1e1900 */
[----:B0-----:R-:W-:-:S03]  /*1870*/  @!P2 IMAD.WIDE.U32 R14, R45, 0x4, R14 ;  /* 0x000000042d0ea825 */ /* 0x001fc600078e000e */
[----:B------:R-:W5:Y:S04]  /*1880*/  @P0 LDG.E R11, desc[UR10][R8.64] ;  /* 0x0000000a080b0981 */ /* 0x000f68000c1e1900 */
[----:B------:R0:W5:Y:S02]  /*1890*/  @!P2 LDG.E R10, desc[UR10][R14.64] ;  /* 0x0000000a0e0aa981 */ /* 0x000164000c1e1900 */
[----:B0-----:R-:W0:Y:S01]  /*18a0*/  S2R R14, SR_TID.X ;  /* 0x00000000000e7919 */ /* 0x001e220000002100 */
[----:B------:R-:W-:Y:S01]  /*18b0*/  MOV R9, 0x4 ;  /* 0x0000000400097802 */ /* 0x000fe20000000f00 */
[----:B------:R-:W-:-:S04]  /*18c0*/  IMAD.MOV.U32 R45, RZ, RZ, 0x4 ;  /* 0x00000004ff2d7424 */ /* 0x000fc800078e00ff */
[----:B------:R-:W-:-:S04]  /*18d0*/  IMAD.WIDE.U32 R8, R28, R9, UR24 ;  /* 0x000000181c087e25 */ /* 0x000fc8000f8e0009 */
[----:B0-----:R-:W-:-:S05]  /*18e0*/  IMAD.SHL.U32 R14, R14, 0x10, RZ ;  /* 0x000000100e0e7824 */ /* 0x001fca00078e00ff */
[----:B------:R-:W-:-:S04]  /*18f0*/  LOP3.LUT R15, R14, 0xf0, RZ, 0xc0, !PT ;  /* 0x000000f00e0f7812 */ /* 0x000fc800078ec0ff */
[----:B------:R-:W-:Y:S01]  /*1900*/  LOP3.LUT R12, R15, R12, RZ, 0xfc, !PT ;  /* 0x0000000c0f0c7212 */ /* 0x000fe200078efcff */
[----:B------:R-:W-:-:S04]  /*1910*/  IMAD.MOV.U32 R15, RZ, RZ, 0x4 ;  /* 0x00000004ff0f7424 */ /* 0x000fc800078e00ff */
[----:B------:R-:W-:Y:S01]  /*1920*/  IMAD.WIDE.U32 R14, R26, R15, UR24 ;  /* 0x000000181a0e7e25 */ /* 0x000fe2000f8e000f */
[----:B--2---:R-:W-:Y:S02]  /*1930*/  F2FP.F16.F32.PACK_AB R17, RZ, R17 ;  /* 0x00000011ff11723e */ /* 0x004fe400000000ff */
[----:B---3--:R-:W-:Y:S02]  /*1940*/  F2FP.F16.F32.PACK_AB R18, RZ, R18 ;  /* 0x00000012ff12723e */ /* 0x008fe400000000ff */
[----:B----4-:R-:W-:Y:S02]  /*1950*/  F2FP.F16.F32.PACK_AB R19, RZ, R19 ;  /* 0x00000013ff13723e */ /* 0x010fe400000000ff */
[----:B------:R-:W-:Y:S02]  /*1960*/  F2FP.F16.F32.PACK_AB R43, RZ, R43 ;  /* 0x0000002bff2b723e */ /* 0x000fe400000000ff */
[----:B------:R-:W-:Y:S01]  /*1970*/  PRMT R44, R19, 0x7610, R44 ;  /* 0x00007610132c7816 */ /* 0x000fe2000000002c */
[----:B------:R-:W-:Y:S01]  /*1980*/  IMAD.MOV.U32 R19, RZ, RZ, 0x4 ;  /* 0x00000004ff137424 */ /* 0x000fe200078e00ff */
[----:B-----5:R-:W-:-:S02]  /*1990*/  F2FP.F16.F32.PACK_AB R16, RZ, R16 ;  /* 0x00000010ff10723e */ /* 0x020fc400000000ff */
[----:B------:R-:W-:-:S03]  /*19a0*/  F2FP.F16.F32.PACK_AB R13, RZ, R13 ;  /* 0x0000000dff0d723e */ /* 0x000fc600000000ff */
[----:B------:R0:W-:Y:S01]  /*19b0*/  STS.U16 [R29], R16 ;  /* 0x000000101d007388 */ /* 0x0001e20000000400 */
[----:B------:R-:W-:-:S03]  /*19c0*/  F2FP.F16.F32.PACK_AB R11, RZ, R11 ;  /* 0x0000000bff0b723e */ /* 0x000fc600000000ff */
[----:B------:R-:W-:Y:S01]  /*19d0*/  STS.U16 [R27], R17 ;  /* 0x000000111b007388 */ /* 0x000fe20000000400 */
[----:B------:R-:W-:-:S03]  /*19e0*/  F2FP.F16.F32.PACK_AB R10, RZ, R10 ;  /* 0x0000000aff0a723e */ /* 0x000fc600000000ff */
[----:B------:R1:W-:Y:S01]  /*19f0*/  STS.U16 [R25], R13 ;  /* 0x0000000d19007388 */ /* 0x0003e20000000400 */
[----:B0-----:R-:W-:-:S03]  /*1a00*/  PRMT R16, R10, 0x7610, R16 ;  /* 0x000076100a107816 */ /* 0x001fc60000000010 */
[----:B------:R0:W-:Y:S01]  /*1a10*/  STS.U16 [R23], R43 ;  /* 0x0000002b17007388 */ /* 0x0001e20000000400 */
[----:B-1----:R-:W-:Y:S01]  /*1a20*/  PRMT R13, R11, 0x7610, R13 ;  /* 0x000076100b0d7816 */ /* 0x002fe2000000000d */
[----:B------:R-:W-:Y:S02]  /*1a30*/  IMAD.MOV.U32 R11, RZ, RZ, 0x4 ;  /* 0x00000004ff0b7424 */ /* 0x000fe400078e00ff */
[----:B------:R-:W-:Y:S02]  /*1a40*/  STS.U16 [R21], R44 ;  /* 0x0000002c15007388 */ /* 0x000fe40000000400 */
[----:B------:R-:W-:Y:S02]  /*1a50*/  IMAD.WIDE.U32 R10, R12, R11, UR24 ;  /* 0x000000180c0a7e25 */ /* 0x000fe4000f8e000b */
[----:B------:R1:W-:Y:S04]  /*1a60*/  STS.U16 [R6], R18 ;  /* 0x0000001206007388 */ /* 0x0003e80000000400 */
[----:B------:R-:W-:Y:S04]  /*1a70*/  STS.U16 [R7], R16 ;  /* 0x0000001007007388 */ /* 0x000fe80000000400 */
[----:B------:R2:W-:Y:S01]  /*1a80*/  STS.U16 [R20], R13 ;  /* 0x0000000d14007388 */ /* 0x0005e20000000400 */
[----:B------:R-:W-:-:S03]  /*1a90*/  NOP ;  /* 0x0000000000007918 */ /* 0x000fc60000000000 */
[----:B0-----:R0:W3:Y:S01]  /*1aa0*/  LDG.E R43, desc[UR10][R10.64] ;  /* 0x0000000a0a2b7981 */ /* 0x0010e2000c1e1900 */
[----:B------:R-:W-:Y:S02]  /*1ab0*/  IMAD.MOV.U32 R17, RZ, RZ, 0x4 ;  /* 0x00000004ff117424 */ /* 0x000fe400078e00ff */
[----:B-1----:R-:W-:Y:S01]  /*1ac0*/  IMAD.WIDE.U32 R18, R24, R19, UR24 ;  /* 0x0000001818127e25 */ /* 0x002fe2000f8e0013 */
[----:B------:R1:W4:Y:S03]  /*1ad0*/  LDG.E R44, desc[UR10][R8.64] ;  /* 0x0000000a082c7981 */ /* 0x000326000c1e1900 */
[----:B--2---:R-:W-:Y:S01]  /*1ae0*/  IMAD.MOV.U32 R13, RZ, RZ, 0x4 ;  /* 0x00000004ff0d7424 */ /* 0x004fe200078e00ff */
[----:B------:R-:W2:Y:S01]  /*1af0*/  LDG.E R14, desc[UR10][R14.64] ;  /* 0x0000000a0e0e7981 */ /* 0x000ea2000c1e1900 */
[----:B0-----:R-:W-:Y:S02]  /*1b00*/  IMAD.MOV.U32 R10, RZ, RZ, 0x4 ;  /* 0x00000004ff0a7424 */ /* 0x001fe400078e00ff */
[----:B------:R-:W-:Y:S01]  /*1b10*/  IMAD.WIDE.U32 R16, R22, R17, UR24 ;  /* 0x0000001816107e25 */ /* 0x000fe2000f8e0011 */
[----:B------:R-:W5:Y:S03]  /*1b20*/  LDG.E R18, desc[UR10][R18.64] ;  /* 0x0000000a12127981 */ /* 0x000f66000c1e1900 */
[----:B------:R-:W-:-:S02]  /*1b30*/  IMAD.WIDE.U32 R10, R3, R10, UR24 ;  /* 0x00000018030a7e25 */ /* 0x000fc4000f8e000a */
[----:B------:R-:W5:Y:S02]  /*1b40*/  LDG.E R16, desc[UR10][R16.64] ;  /* 0x0000000a10107981 */ /* 0x000f64000c1e1900 */
[----:B-1----:R-:W-:Y:S02]  /*1b50*/  IMAD.WIDE.U32 R8, R4, R45, UR24 ;  /* 0x0000001804087e25 */ /* 0x002fe4000f8e002d */
[----:B------:R-:W5:Y:S02]  /*1b60*/  LDG.E R10, desc[UR10][R10.64] ;  /* 0x0000000a0a0a7981 */ /* 0x000f64000c1e1900 */
[----:B------:R-:W-:Y:S02]  /*1b70*/  IMAD.WIDE.U32 R12, R2, R13, UR24 ;  /* 0x00000018020c7e25 */ /* 0x000fe4000f8e000d */
[----:B------:R-:W5:Y:S04]  /*1b80*/  LDG.E R8, desc[UR10][R8.64] ;  /* 0x0000000a08087981 */ /* 0x000f68000c1e1900 */
[----:B------:R-:W5:Y:S01]  /*1b90*/  LDG.E R12, desc[UR10][R12.64] ;  /* 0x0000000a0c0c7981 */ /* 0x000f62000c1e1900 */
[----:B------:R-:W-:Y:S01]  /*1ba0*/  BSSY.RECONVERGENT B0, `(.L_x_1) ;  /* 0x0000045000007945 */ /* 0x000fe20003800200 */
[----:B---3--:R-:W-:-:S02]  /*1bb0*/  F2FP.F16.F32.PACK_AB R43, RZ, R43 ;  /* 0x0000002bff2b723e */ /* 0x008fc400000000ff */
[----:B----4-:R-:W-:-:S03]  /*1bc0*/  F2FP.F16.F32.PACK_AB R44, RZ, R44 ;  /* 0x0000002cff2c723e */ /* 0x010fc600000000ff */
[----:B------:R0:W-:Y:S01]  /*1bd0*/  STS.U16 [R30], R43 ;  /* 0x0000002b1e007388 */ /* 0x0001e20000000400 */
[----:B--2---:R-:W-:-:S03]  /*1be0*/  F2FP.F16.F32.PACK_AB R14, RZ, R14 ;  /* 0x0000000eff0e723e */ /* 0x004fc600000000ff */
[----:B------:R1:W-:Y:S01]  /*1bf0*/  STS.U16 [R30+0x40], R44 ;  /* 0x0000402c1e007388 */ /* 0x0003e20000000400 */
[----:B-----5:R-:W-:-:S04]  /*1c00*/  F2FP.F16.F32.PACK_AB R18, RZ, R18 ;  /* 0x00000012ff12723e */ /* 0x020fc800000000ff */
[----:B------:R-:W-:Y:S02]  /*1c10*/  PRMT R45, R18, 0x7610, R45 ;  /* 0x00007610122d7816 */ /* 0x000fe4000000002d */
[----:B------:R-:W-:Y:S02]  /*1c20*/  F2FP.F16.F32.PACK_AB R10, RZ, R10 ;  /* 0x0000000aff0a723e */ /* 0x000fe400000000ff */
[----:B------:R-:W-:Y:S02]  /*1c30*/  F2FP.F16.F32.PACK_AB R8, RZ, R8 ;  /* 0x00000008ff08723e */ /* 0x000fe400000000ff */
[----:B------:R-:W-:Y:S02]  /*1c40*/  F2FP.F16.F32.PACK_AB R16, RZ, R16 ;  /* 0x00000010ff10723e */ /* 0x000fe400000000ff */
[----:B------:R-:W-:Y:S02]  /*1c50*/  F2FP.F16.F32.PACK_AB R12, RZ, R12 ;  /* 0x0000000cff0c723e */ /* 0x000fe400000000ff */
[----:B0-----:R-:W-:-:S02]  /*1c60*/  PRMT R43, R10, 0x7610, R43 ;  /* 0x000076100a2b7816 */ /* 0x001fc4000000002b */
[----:B-1----:R-:W-:Y:S01]  /*1c70*/  PRMT R44, R8, 0x7610, R44 ;  /* 0x00007610082c7816 */ /* 0x002fe2000000002c */
[----:B------:R-:W-:Y:S04]  /*1c80*/  STS.U16 [R30+0x80], R14 ;  /* 0x0000800e1e007388 */ /* 0x000fe80000000400 */
[----:B------:R-:W-:Y:S04]  /*1c90*/  STS.U16 [R30+0xc0], R45 ;  /* 0x0000c02d1e007388 */ /* 0x000fe80000000400 */
[----:B------:R-:W-:Y:S04]  /*1ca0*/  STS.U16 [R30+0x100], R16 ;  /* 0x000100101e007388 */ /* 0x000fe80000000400 */
[----:B------:R-:W-:Y:S04]  /*1cb0*/  STS.U16 [R30+0x140], R12 ;  /* 0x0001400c1e007388 */ /* 0x000fe80000000400 */
[----:B------:R-:W-:Y:S04]  /*1cc0*/  STS.U16 [R30+0x180], R43 ;  /* 0x0001802b1e007388 */ /* 0x000fe80000000400 */
[----:B------:R-:W-:Y:S01]  /*1cd0*/  STS.U16 [R30+0x1c0], R44 ;  /* 0x0001c02c1e007388 */ /* 0x000fe20000000400 */
[----:B------:R-:W-:-:S03]  /*1ce0*/  NOP ;  /* 0x0000000000007918 */ /* 0x000fc60000000000 */
[----:B------:R-:W-:Y:S04]  /*1cf0*/  LDSM.16.M88.4 R8, [R42] ;  /* 0x000000002a08783b */ /* 0x000fe80000000200 */
[----:B------:R-:W0:Y:S02]  /*1d00*/  LDSM.16.M88.4 R12, [R37] ;  /* 0x00000000250c783b */ /* 0x000e240000000200 */
[C---:B0-----:R-:W-:Y:S08]  /*1d10*/  HMMA.16816.F32 R16, R8.reuse, R12, RZ ;  /* 0x0000000c0810723c */ /* 0x041ff000000018ff */
[----:B------:R-:W-:Y:S11]  /*1d20*/  HMMA.16816.F32 R8, R8, R14, RZ ;  /* 0x0000000e0808723c */ /* 0x000ff600000018ff */
[----:B------:R0:W-:Y:S04]  /*1d30*/  STS.64 [R36], R16 ;  /* 0x0000001024007388 */ /* 0x0001e80000000a00 */
[----:B------:R0:W-:Y:S04]  /*1d40*/  STS.64 [R36+0x200], R18 ;  /* 0x0002001224007388 */ /* 0x0001e80000000a00 */
[----:B------:R0:W-:Y:S04]  /*1d50*/  STS.64 [R36+0x20], R8 ;  /* 0x0000200824007388 */ /* 0x0001e80000000a00 */
[----:B------:R0:W-:Y:S01]  /*1d60*/  STS.64 [R36+0x220], R10 ;  /* 0x0002200a24007388 */ /* 0x0001e20000000a00 */
[----:B------:R-:W-:Y:S01]  /*1d70*/  NOP ;  /* 0x0000000000007918 */ /* 0x000fe20000000000 */
[----:B------:R-:W-:Y:S05]  /*1d80*/  @P6 BRA `(.L_x_4) ;  /* 0x0000000000986947 */ /* 0x000fea0003800000 */
[----:B------:R-:W-:-:S04]  /*1d90*/  VIADD R35, R35, UR19 ;  /* 0x0000001323237c36 */ /* 0x000fc80008000000 */
[----:B------:R-:W-:-:S05]  /*1da0*/  IMAD R35, R35, 0x10, R34 ;  /* 0x0000001023237824 */ /* 0x000fca00078e0222 */
[----:B------:R-:W-:-:S13]  /*1db0*/  ISETP.GE.AND P1, PT, R35, UR27, PT ;  /* 0x0000001b23007c0c */ /* 0x000fda000bf26270 */
[----:B------:R-:W-:Y:S05]  /*1dc0*/  @P1 BRA `(.L_x_4) ;  /* 0x0000000000881947 */ /* 0x000fea0003800000 */
[----:B0-----:R-:W0:Y:S01]  /*1dd0*/  LDS.128 R8, [R5] ;  /* 0x0000000005087984 */ /* 0x001e220000000c00 */
[----:B------:R-:W1:Y:S01]  /*1de0*/  LDC.64 R16, c[0x0][0x398] ;  /* 0x0000e600ff107b82 */ /* 0x000e620000000a00 */
[----:B------:R-:W-:Y:S01]  /*1df0*/  MOV R18, UR13 ;  /* 0x0000000d00127c02 */ /* 0x000fe20008000f00 */
[--C-:B------:R-:W-:Y:S01]  /*1e00*/  IMAD R37, R0, UR27, R35.reuse ;  /* 0x0000001b00257c24 */ /* 0x100fe2000f8e0223 */
[----:B------:R-:W2:Y:S01]  /*1e10*/  LDS.128 R12, [R5+0x10] ;  /* 0x00001000050c7984 */ /* 0x000ea20000000c00 */
[----:B------:R-:W-:Y:S02]  /*1e20*/  IMAD.U32 R42, RZ, RZ, UR14 ;  /* 0x0000000eff2a7e24 */ /* 0x000fe4000f8e00ff */
[--C-:B------:R-:W-:Y:S02]  /*1e30*/  IMAD R19, R18, UR27, R35.reuse ;  /* 0x0000001b12137c24 */ /* 0x100fe4000f8e0223 */
[----:B------:R-:W-:Y:S02]  /*1e40*/  IMAD R45, R42, UR27, R35 ;  /* 0x0000001b2a2d7c24 */ /* 0x000fe4000f8e0223 */
[----:B------:R-:W-:-:S04]  /*1e50*/  IMAD.U32 R42, RZ, RZ, UR15 ;  /* 0x0000000fff2a7e24 */ /* 0x000fc8000f8e00ff */
[----:B------:R-:W-:Y:S02]  /*1e60*/  IMAD R43, R42, UR27, R35 ;  /* 0x0000001b2a2b7c24 */ /* 0x000fe4000f8e0223 */
[----:B-1----:R-:W-:-:S04]  /*1e70*/  IMAD.WIDE R36, R37, 0x4, R16 ;  /* 0x0000000425247825 */ /* 0x002fc800078e0210 */
[----:B------:R-:W-:-:S04]  /*1e80*/  IMAD.WIDE R18, R19, 0x4, R16 ;  /* 0x0000000413127825 */ /* 0x000fc800078e0210 */
[--C-:B------:R-:W-:Y:S01]  /*1e90*/  IMAD.WIDE R44, R45, 0x4, R16.reuse ;  /* 0x000000042d2c7825 */ /* 0x100fe200078e0210 */
[----:B0-----:R0:W-:Y:S04]  /*1ea0*/  REDG.E.ADD.F32.FTZ.RN.STRONG.GPU desc[UR10][R36.64], R8 ;  /* 0x00000008240079a6 */ /* 0x0011e8000c12f30a */
[----:B------:R1:W-:Y:S04]  /*1eb0*/  REDG.E.ADD.F32.FTZ.RN.STRONG.GPU desc[UR10][R18.64], R9 ;  /* 0x00000009120079a6 */ /* 0x0003e8000c12f30a */
[----:B------:R3:W-:Y:S01]  /*1ec0*/  REDG.E.ADD.F32.FTZ.RN.STRONG.GPU desc[UR10][R44.64], R10 ;  /* 0x0000000a2c0079a6 */ /* 0x0007e2000c12f30a */
[----:B------:R-:W-:-:S04]  /*1ed0*/  IMAD.WIDE R42, R43, 0x4, R16 ;  /* 0x000000042b2a7825 */ /* 0x000fc800078e0210 */
[----:B0-----:R-:W-:Y:S01]  /*1ee0*/  IMAD.U32 R8, RZ, RZ, UR16 ;  /* 0x00000010ff087e24 */ /* 0x001fe2000f8e00ff */
[----:B------:R4:W-:Y:S01]  /*1ef0*/  REDG.E.ADD.F32.FTZ.RN.STRONG.GPU desc[UR10][R42.64], R11 ;  /* 0x0000000b2a0079a6 */ /* 0x0009e2000c12f30a */
[----:B------:R-:W-:Y:S02]  /*1f00*/  IMAD.U32 R36, RZ, RZ, UR17 ;  /* 0x00000011ff247e24 */ /* 0x000fe4000f8e00ff */
[----:B-1----:R-:W-:Y:S02]  /*1f10*/  IMAD.U32 R18, RZ, RZ, UR4 ;  /* 0x00000004ff127e24 */ /* 0x002fe4000f8e00ff */
[--C-:B------:R-:W-:Y:S02]  /*1f20*/  IMAD R37, R8, UR27, R35.reuse ;  /* 0x0000001b08257c24 */ /* 0x100fe4000f8e0223 */
[----:B---3--:R-:W-:Y:S02]  /*1f30*/  IMAD.U32 R10, RZ, RZ, UR12 ;  /* 0x0000000cff0a7e24 */ /* 0x008fe4000f8e00ff */
[----:B------:R-:W-:-:S02]  /*1f40*/  IMAD R19, R36, UR27, R35 ;  /* 0x0000001b24137c24 */ /* 0x000fc4000f8e0223 */
[--C-:B------:R-:W-:Y:S02]  /*1f50*/  IMAD R9, R10, UR27, R35.reuse ;  /* 0x0000001b0a097c24 */ /* 0x100fe4000f8e0223 */
[----:B------:R-:W-:Y:S02]  /*1f60*/  IMAD R35, R18, UR27, R35 ;  /* 0x0000001b12237c24 */ /* 0x000fe4000f8e0223 */
[----:B------:R-:W-:-:S04]  /*1f70*/  IMAD.WIDE R36, R37, 0x4, R16 ;  /* 0x0000000425247825 */ /* 0x000fc800078e0210 */
[--C-:B------:R-:W-:Y:S01]  /*1f80*/  IMAD.WIDE R18, R19, 0x4, R16.reuse ;  /* 0x0000000413127825 */ /* 0x100fe200078e0210 */
[----:B--2---:R4:W-:Y:S03]  /*1f90*/  REDG.E.ADD.F32.FTZ.RN.STRONG.GPU desc[UR10][R36.64], R12 ;  /* 0x0000000c240079a6 */ /* 0x0049e6000c12f30a */
[--C-:B------:R-:W-:Y:S01]  /*1fa0*/  IMAD.WIDE R8, R9, 0x4, R16.reuse ;  /* 0x0000000409087825 */ /* 0x100fe200078e0210 */
[----:B------:R4:W-:Y:S03]  /*1fb0*/  REDG.E.ADD.F32.FTZ.RN.STRONG.GPU desc[UR10][R18.64], R13 ;  /* 0x0000000d120079a6 */ /* 0x0009e6000c12f30a */
[----:B------:R-:W-:Y:S01]  /*1fc0*/  IMAD.WIDE R16, R35, 0x4, R16 ;  /* 0x0000000423107825 */ /* 0x000fe200078e0210 */
[----:B------:R4:W-:Y:S04]  /*1fd0*/  REDG.E.ADD.F32.FTZ.RN.STRONG.GPU desc[UR10][R8.64], R14 ;  /* 0x0000000e080079a6 */ /* 0x0009e8000c12f30a */
[----:B------:R4:W-:Y:S02]  /*1fe0*/  REDG.E.ADD.F32.FTZ.RN.STRONG.GPU desc[UR10][R16.64], R15 ;  /* 0x0000000f100079a6 */ /* 0x0009e4000c12f30a */
.L_x_4:
[----:B------:R-:W-:Y:S05]  /*1ff0*/  BSYNC.RECONVERGENT B0 ;  /* 0x0000000000007941 */ /* 0x000fea0003800200 */
.L_x_1:
[----:B------:R-:W-:Y:S02]  /*2000*/  UIADD3 UR20, UP0, UPT, UR20, 0x4, URZ ;  /* 0x0000000414147890 */ /* 0x000fe4000ff1e0ff */
[----:B------:R-:W-:Y:S02]  /*2010*/  UIADD3 UR6, UPT, UPT, UR6, 0x100, URZ ;  /* 0x0000010006067890 */ /* 0x000fe4000fffe0ff */
[----:B------:R-:W-:Y:S01]  /*2020*/  UIADD3.X UR21, UPT, UPT, URZ, UR21, URZ, UP0, !UPT ;  /* 0x00000015ff157290 */ /* 0x000fe200087fe4ff */
[----:B------:R-:W-:Y:S11]  /*2030*/  BRA.U UP1, `(.L_x_5) ;  /* 0xffffffe501847547 */ /* 0x000ff6000b83ffff */
.L_x_0:
[----:B------:R-:W-:-:S13]  /*2040*/  ISETP.GT.U32.AND P0, PT, R34, 0xf, PT ;  /* 0x0000000f2200780c */ /* 0x000fda0003f04070 */
[----:B---3--:R-:W-:Y:S05]  /*2050*/  @P0 EXIT ;  /* 0x000000000000094d */ /* 0x008fea0003800000 */
[----:B------:R-:W2:Y:S01]  /*2060*/  LDC R0, c[0x0][0x3b0] ;  /* 0x0000ec00ff007b82 */ /* 0x000ea20000000800 */
[----:B------:R-:W-:Y:S01]  /*2070*/  IMAD.U32 R3, RZ, RZ, UR19 ;  /* 0x00000013ff037e24 */ /* 0x000fe2000f8e00ff */
[----:B------:R-:W-:Y:S03]  /*2080*/  BSSY.RECONVERGENT B0, `(.L_x_6) ;  /* 0x0000013000007945 */ /* 0x000fe60003800200 */
[----:B------:R-:W-:-:S03]  /*2090*/  IMAD R3, R3, 0x10, R34 ;  /* 0x0000001003037824 */ /* 0x000fc600078e0222 */
[----:B------:R-:W3:Y:S02]  /*20a0*/  LDC R4, c[0x0][0x3a0] ;  /* 0x0000e800ff047b82 */ /* 0x000ee40000000800 */
[----:B--2---:R-:W-:-:S04]  /*20b0*/  ISETP.GE.AND P0, PT, R3, R0, PT ;  /* 0x000000000300720c */ /* 0x004fc80003f06270 */
[C---:B---3--:R-:W-:Y:S02]  /*20c0*/  ISETP.LT.OR P6, PT, R4.reuse, 0x1, P0 ;  /* 0x000000010400780c */ /* 0x048fe400007c1670 */
[C---:B------:R-:W-:Y:S02]  /*20d0*/  ISETP.LT.OR P1, PT, R4.reuse, 0x2, P0 ;  /* 0x000000020400780c */ /* 0x040fe40000721670 */
[C---:B------:R-:W-:Y:S02]  /*20e0*/  ISETP.LT.OR P5, PT, R4.reuse, 0x3, P0 ;  /* 0x000000030400780c */ /* 0x040fe400007a1670 */
[----:B------:R-:W-:Y:S02]  /*20f0*/  P2R R2, PR, RZ, 0x2 ;  /* 0x00000002ff027803 */ /* 0x000fe40000000000 */
[C---:B------:R-:W-:Y:S02]  /*2100*/  ISETP.LT.OR P4, PT, R4.reuse, 0x4, P0 ;  /* 0x000000040400780c */ /* 0x040fe40000781670 */
[----:B------:R-:W-:-:S02]  /*2110*/  ISETP.LT.OR P3, PT, R4, 0x5, P0 ;  /* 0x000000050400780c */ /* 0x000fc40000761670 */
[C---:B------:R-:W-:Y:S02]  /*2120*/  ISETP.LT.OR P2, PT, R4.reuse, 0x6, P0 ;  /* 0x000000060400780c */ /* 0x040fe40000741670 */
[C---:B------:R-:W-:Y:S02]  /*2130*/  ISETP.LT.OR P1, PT, R4.reuse, 0x7, P0 ;  /* 0x000000070400780c */ /* 0x040fe40000721670 */
[----:B------:R-:W-:Y:S01]  /*2140*/  ISETP.LT.OR P0, PT, R4, 0x8, P0 ;  /* 0x000000080400780c */ /* 0x000fe20000701670 */
[----:B------:R-:W-:-:S12]  /*2150*/  @P6 BRA `(.L_x_7) ;  /* 0x0000000000146947 */ /* 0x000fd80003800000 */
[----:B0---4-:R-:W0:Y:S01]  /*2160*/  LDS R9, [R32] ;  /* 0x0000000020097984 */ /* 0x011e220000000800 */
[----:B------:R-:W2:Y:S01]  /*2170*/  LDC.64 R4, c[0x0][0x398] ;  /* 0x0000e600ff047b82 */ /* 0x000ea20000000a00 */
[----:B------:R-:W-:-:S04]  /*2180*/  IMAD R7, R0, UR18, R3 ;  /* 0x0000001200077c24 */ /* 0x000fc8000f8e0203 */
[----:B--2---:R-:W-:-:S05]  /*2190*/  IMAD.WIDE.U32 R4, R7, 0x4, R4 ;  /* 0x0000000407047825 */ /* 0x004fca00078e0004 */
[----:B0-----:R2:W-:Y:S02]  /*21a0*/  REDG.E.ADD.F32.FTZ.RN.STRONG.GPU desc[UR10][R4.64], R9 ;  /* 0x00000009040079a6 */ /* 0x0015e4000c12f30a */
.L_x_7:
[----:B------:R-:W-:Y:S05]  /*21b0*/  BSYNC.RECONVERGENT B0 ;  /* 0x0000000000007941 */ /* 0x000fea0003800200 */
.L_x_6:
[----:B------:R-:W-:Y:S01]  /*21c0*/  ISETP.NE.AND P6, PT, R2, RZ, PT ;  /* 0x000000ff0200720c */ /* 0x000fe20003fc5270 */
[----:B------:R-:W-:-:S12]  /*21d0*/  BSSY.RECONVERGENT B0, `(.L_x_8) ;  /* 0x0000009000007945 */ /* 0x000fd80003800200 */
[----:B------:R-:W-:Y:S05]  /*21e0*/  @P6 BRA `(.L_x_9) ;  /* 0x00000000001c6947 */ /* 0x000fea0003800000 */
[----:B0-2-4-:R-:W0:Y:S01]  /*21f0*/  LDS R9, [R32+0x4] ;  /* 0x0000040020097984 */ /* 0x015e220000000800 */
[----:B------:R-:W2:Y:S01]  /*2200*/  LDCU UR4, c[0x0][0x3a4] ;  /* 0x00007480ff0477ac */ /* 0x000ea20008000800 */
[----:B------:R-:W3:Y:S01]  /*2210*/  LDC.64 R4, c[0x0][0x398] ;  /* 0x0000e600ff047b82 */ /* 0x000ee20000000a00 */
[----:B--2---:R-:W-:-:S06]  /*2220*/  UIADD3 UR4, UPT, UPT, UR18, UR4, URZ ;  /* 0x0000000412047290 */ /* 0x004fcc000fffe0ff */
[----:B------:R-:W-:-:S04]  /*2230*/  IMAD R7, R0, UR4, R3 ;  /* 0x0000000400077c24 */ /* 0x000fc8000f8e0203 */
[----:B---3--:R-:W-:-:S05]  /*2240*/  IMAD.WIDE.U32 R4, R7, 0x4, R4 ;  /* 0x0000000407047825 */ /* 0x008fca00078e0004 */
[----:B0-----:R3:W-:Y:S02]  /*2250*/  REDG.E.ADD.F32.FTZ.RN.STRONG.GPU desc[UR10][R4.64], R9 ;  /* 0x00000009040079a6 */ /* 0x0017e4000c12f30a */
.L_x_9:
[----:B------:R-:W-:Y:S05]  /*2260*/  BSYNC.RECONVERGENT B0 ;  /* 0x0000000000007941 */ /* 0x000fea0003800200 */
.L_x_8:
[----:B------:R-:W-:Y:S04]  /*2270*/  BSSY.RECONVERGENT B0, `(.L_x_10) ;  /* 0x0000009000007945 */ /* 0x000fe80003800200 */
[----:B------:R-:W-:Y:S05]  /*2280*/  @P5 BRA `(.L_x_11) ;  /* 0x00000000001c5947 */ /* 0x000fea0003800000 */
[----:B0-234-:R-:W0:Y:S01]  /*2290*/  LDS R9, [R32+0x8] ;  /* 0x0000080020097984 */ /* 0x01de220000000800 */
[----:B------:R-:W2:Y:S01]  /*22a0*/  LDCU UR4, c[0x0][0x3a4] ;  /* 0x00007480ff0477ac */ /* 0x000ea20008000800 */
[----:B------:R-:W3:Y:S01]  /*22b0*/  LDC.64 R4, c[0x0][0x398] ;  /* 0x0000e600ff047b82 */ /* 0x000ee20000000a00 */
[----:B--2---:R-:W-:-:S06]  /*22c0*/  ULEA UR4, UR4, UR18, 0x1 ;  /* 0x0000001204047291 */ /* 0x004fcc000f8e08ff */
[----:B------:R-:W-:-:S04]  /*22d0*/  IMAD R7, R0, UR4, R3 ;  /* 0x0000000400077c24 */ /* 0x000fc8000f8e0203 */
[----:B---3--:R-:W-:-:S05]  /*22e0*/  IMAD.WIDE.U32 R4, R7, 0x4, R4 ;  /* 0x0000000407047825 */ /* 0x008fca00078e0004 */
[----:B0-----:R0:W-:Y:S02]  /*22f0*/  REDG.E.ADD.F32.FTZ.RN.STRONG.GPU desc[UR10][R4.64], R9 ;  /* 0x00000009040079a6 */ /* 0x0011e4000c12f30a */
.L_x_11:
[----:B------:R-:W-:Y:S05]  /*2300*/  BSYNC.RECONVERGENT B0 ;  /* 0x0000000000007941 */ /* 0x000fea0003800200 */
.L_x_10:
[----:B------:R-:W-:Y:S04]  /*2310*/  BSSY.RECONVERGENT B0, `(.L_x_12) ;  /* 0x0000009000007945 */ /* 0x000fe80003800200 */
[----:B------:R-:W-:Y:S05]  /*2320*/  @P4 BRA `(.L_x_13) ;  /* 0x00000000001c4947 */ /* 0x000fea0003800000 */
[----:B0-234-:R-:W0:Y:S01]  /*2330*/  LDS R9, [R32+0xc] ;  /* 0x00000c0020097984 */ /* 0x01de220000000800 */
[----:B------:R-:W2:Y:S01]  /*2340*/  LDCU UR4, c[0x0][0x3a4] ;  /* 0x00007480ff0477ac */ /* 0x000ea20008000800 */
[----:B------:R-:W3:Y:S01]  /*2350*/  LDC.64 R4, c[0x0][0x398] ;  /* 0x0000e600ff047b82 */ /* 0x000ee20000000a00 */
[----:B--2---:R-:W-:-:S06]  /*2360*/  UIMAD UR4, UR4, 0x3, UR18 ;  /* 0x00000003040478a4 */ /* 0x004fcc000f8e0212 */
[----:B------:R-:W-:-:S04]  /*2370*/  IMAD R7, R0, UR4, R3 ;  /* 0x0000000400077c24 */ /* 0x000fc8000f8e0203 */
[----:B---3--:R-:W-:-:S05]  /*2380*/  IMAD.WIDE.U32 R4, R7, 0x4, R4 ;  /* 0x0000000407047825 */ /* 0x008fca00078e0004 */
[----:B0-----:R0:W-:Y:S02]  /*2390*/  REDG.E.ADD.F32.FTZ.RN.STRONG.GPU desc[UR10][R4.64], R9 ;  /* 0x00000009040079a6 */ /* 0x0011e4000c12f30a */
.L_x_13:
[----:B------:R-:W-:Y:S05]  /*23a0*/  BSYNC.RECONVERGENT B0 ;  /* 0x0000000000007941 */ /* 0x000fea0003800200 */
.L_x_12:
        /* <DEDUP_REMOVED lines=9> */
.L_x_15:
[----:B------:R-:W-:Y:S05]  /*2440*/  BSYNC.RECONVERGENT B0 ;  /* 0x0000000000007941 */ /* 0x000fea0003800200 */
.L_x_14:
        /* <DEDUP_REMOVED lines=9> */
.L_x_17:
[----:B------:R-:W-:Y:S05]  /*24e0*/  BSYNC.RECONVERGENT B0 ;  /* 0x0000000000007941 */ /* 0x000fea0003800200 */
.L_x_16:
        /* <DEDUP_REMOVED lines=9> */
.L_x_19:
[----:B------:R-:W-:Y:S05]  /*2580*/  BSYNC.RECONVERGENT B0 ;  /* 0x0000000000007941 */ /* 0x000fea0003800200 */
.L_x_18:
[----:B------:R-:W-:Y:S05]  /*2590*/  @P0 EXIT ;  /* 0x000000000000094d */ /* 0x000fea0003800000 */
[----:B------:R-:W5:Y:S01]  /*25a0*/  LDS R7, [R32+0x1c] ;  /* 0x00001c0020077984 */ /* 0x000f620000000800 */
[----:B------:R-:W1:Y:S01]  /*25b0*/  LDCU UR4, c[0x0][0x3a4] ;  /* 0x00007480ff0477ac */ /* 0x000e620008000800 */
[----:B0-23--:R-:W0:Y:S01]  /*25c0*/  LDC.64 R4, c[0x0][0x398] ;  /* 0x0000e600ff047b82 */ /* 0x00de220000000a00 */
[----:B-1----:R-:W-:-:S06]  /*25d0*/  UIMAD UR4, UR4, 0x7, UR18 ;  /* 0x00000007040478a4 */ /* 0x002fcc000f8e0212 */
[----:B------:R-:W-:-:S04]  /*25e0*/  IMAD R3, R0, UR4, R3 ;  /* 0x0000000400037c24 */ /* 0x000fc8000f8e0203 */
[----:B0-----:R-:W-:-:S05]  /*25f0*/  IMAD.WIDE.U32 R2, R3, 0x4, R4 ;  /* 0x0000000403027825 */ /* 0x001fca00078e0004 */
[----:B-----5:R-:W-:Y:S01]  /*2600*/  REDG.E.ADD.F32.FTZ.RN.STRONG.GPU desc[UR10][R2.64], R7 ;  /* 0x00000007020079a6 */ /* 0x020fe2000c12f30a */
[----:B------:R-:W-:Y:S05]  /*2610*/  EXIT ;  /* 0x000000000000794d */ /* 0x000fea0003800000 */
.L_x_20:
[----:B------:R-:W-:-:S00]  /*2620*/  BRA `(.L_x_20) ;  /* 0xfffffffc00fc7947 */ /* 0x000fc0000383ffff */
[----:B------:R-:W-:-:S00]  /*2630*/  NOP ;  /* 0x0000000000007918 */ /* 0x000fc00000000000 */
        /* <DEDUP_REMOVED lines=12> */
.L_x_50:


//--------------------- .text.batch8_symmetric_block_pair_multiply_wmma --------------------------
	.section	.text.batch8_symmetric_block_pair_multiply_wmma,"ax",@progbits
	.align	128
        .global         batch8_symmetric_block_pair_multiply_wmma
        .type           batch8_symmetric_block_pair_multiply_wmma,@function
        .size           batch8_symmetric_block_pair_multiply_wmma,(.L_x_51 - batch8_symmetric_block_pair_multiply_wmma)
        .other          batch8_symmetric_block_pair_multiply_wmma,@"STO_CUDA_ENTRY STV_DEFAULT"
batch8_symmetric_block_pair_multiply_wmma:
.text.batch8_symmetric_block_pair_multiply_wmma:
        /* <DEDUP_REMOVED lines=24> */
[----:B------:R-:W-:Y:S01]  /*0180*/  UIADD3 UR14, UPT, UPT, UR20, UR9, URZ ;  /* 0x00000009140e7290 */ /* 0x000fe2000fffe0ff */
[----:B------:R-:W1:Y:S01]  /*0190*/  LDC.64 R6, c[0x0][0x390] ;  /* 0x0000e400ff067b82 */ /* 0x000e620000000a00 */
[----:B------:R-:W2:Y:S01]  /*01a0*/  LDCU UR11, c[0x0][0x3b0] ;  /* 0x00007600ff0b77ac */ /* 0x000ea20008000800 */
[----:B------:R-:W-:Y:S01]  /*01b0*/  IMAD.U32 R3, RZ, RZ, UR21 ;  /* 0x00000015ff037e24 */ /* 0x000fe2000f8e00ff */
[----:B------:R-:W-:-:S03]  /*01c0*/  UIADD3 UR15, UPT, UPT, UR14, UR9, URZ ;  /* 0x000000090e0f7290 */ /* 0x000fc6000fffe0ff */
[----:B------:R-:W-:Y:S01]  /*01d0*/  IMAD R3, R3, 0x10, R0 ;  /* 0x0000001003037824 */ /* 0x000fe200078e0200 */
[----:B------:R-:W-:Y:S02]  /*01e0*/  ULEA UR10, UR6, UR4, 0x18 ;  /* 0x00000004060a7291 */ /* 0x000fe4000f8ec0ff */
[----:B------:R-:W-:Y:S02]  /*01f0*/  UIADD3 UR16, UPT, UPT, UR15, UR9, URZ ;  /* 0x000000090f107290 */ /* 0x000fe4000fffe0ff */
[----:B------:R-:W-:Y:S02]  /*0200*/  UIADD3 UR5, UPT, UPT, UR4, 0x200, URZ ;  /* 0x0000020004057890 */ /* 0x000fe4000fffe0ff */
[----:B------:R-:W-:Y:S02]  /*0210*/  UIADD3 UR17, UPT, UPT, UR16, UR9, URZ ;  /* 0x0000000910117290 */ /* 0x000fe4000fffe0ff */
[----:B------:R-:W-:Y:S02]  /*0220*/  UIADD3 UR4, UPT, UPT, UR4, 0x400, URZ ;  /* 0x0000040004047890 */ /* 0x000fe4000fffe0ff */
[----:B------:R-:W-:-:S02]  /*0230*/  UIADD3 UR18, UPT, UPT, UR17, UR9, URZ ;  /* 0x0000000911127290 */ /* 0x000fc4000fffe0ff */
[----:B------:R-:W-:Y:S01]  /*0240*/  ULEA UR5, UR6, UR5, 0x18 ;  /* 0x0000000506057291 */ /* 0x000fe2000f8ec0ff */
[----:B--2---:R-:W-:Y:S01]  /*0250*/  IMAD.U32 R4, RZ, RZ, UR11 ;  /* 0x0000000bff047e24 */ /* 0x004fe2000f8e00ff */
[----:B------:R-:W-:Y:S02]  /*0260*/  UIADD3 UR19, UPT, UPT, UR18, UR9, URZ ;  /* 0x0000000912137290 */ /* 0x000fe4000fffe0ff */
[----:B------:R-:W-:Y:S01]  /*0270*/  ULEA UR6, UR6, UR4, 0x18 ;  /* 0x0000000406067291 */ /* 0x000fe2000f8ec0ff */
[C-C-:B------:R-:W-:Y:S01]  /*0280*/  IMAD R33, R4.reuse, UR15, R3.reuse ;  /* 0x0000000f04217c24 */ /* 0x140fe2000f8e0203 */
[----:B------:R-:W-:Y:S01]  /*0290*/  UIADD3 UR4, UPT, UPT, UR19, UR9, URZ ;  /* 0x0000000913047290 */ /* 0x000fe2000fffe0ff */
[C-C-:B------:R-:W-:Y:S01]  /*02a0*/  IMAD R29, R4.reuse, UR16, R3.reuse ;  /* 0x00000010041d7c24 */ /* 0x140fe2000f8e0203 */
[----:B------:R-:W-:Y:S01]  /*02b0*/  UIMAD UR7, UR20, UR8, URZ ;  /* 0x00000008140772a4 */ /* 0x000fe2000f8e02ff */
[--C-:B------:R-:W-:Y:S01]  /*02c0*/  IMAD R27, R4, UR17, R3.reuse ;  /* 0x00000011041b7c24 */ /* 0x100fe2000f8e0203 */
[----:B------:R-:W-:Y:S01]  /*02d0*/  LEA R5, R0, UR6, 0x6 ;  /* 0x0000000600057c11 */ /* 0x000fe2000f8e30ff */
[C-C-:B------:R-:W-:Y:S01]  /*02e0*/  IMAD R23, R4.reuse, UR18, R3.reuse ;  /* 0x0000001204177c24 */ /* 0x140fe2000f8e0203 */
[----:B------:R-:W-:Y:S01]  /*02f0*/  UIADD3 UR8, UPT, UPT, -UR8, URZ, URZ ;  /* 0x000000ff08087290 */ /* 0x000fe2000fffe1ff */
[C-C-:B------:R-:W-:Y:S01]  /*0300*/  IMAD R21, R4.reuse, UR19, R3.reuse ;  /* 0x0000001304157c24 */ /* 0x140fe2000f8e0203 */
[----:B------:R-:W2:Y:S01]  /*0310*/  LDCU UR27, c[0x0][0x3a8] ;  /* 0x00007500ff1b77ac */ /* 0x000ea20008000800 */
[----:B------:R-:W-:Y:S01]  /*0320*/  IMAD R3, R4, UR4, R3 ;  /* 0x0000000404037c24 */ /* 0x000fe2000f8e0203 */
[----:B------:R-:W-:Y:S01]  /*0330*/  LEA R4, R0, UR5, 0x1 ;  /* 0x0000000500047c11 */ /* 0x000fe2000f8e08ff */
[--C-:B-1----:R-:W-:Y:S01]  /*0340*/  IMAD.WIDE.U32 R32, R33, 0x4, R6.reuse ;  /* 0x0000000421207825 */ /* 0x102fe200078e0006 */
[----:B------:R-:W1:Y:S03]  /*0350*/  LDCU.64 UR24, c[0x0][0x380] ;  /* 0x00007000ff1877ac */ /* 0x000e660008000a00 */
[--C-:B------:R-:W-:Y:S01]  /*0360*/  IMAD.WIDE.U32 R28, R29, 0x4, R6.reuse ;  /* 0x000000041d1c7825 */ /* 0x100fe200078e0006 */
[----:B------:R-:W3:Y:S03]  /*0370*/  LDCU.64 UR22, c[0x0][0x388] ;  /* 0x00007100ff1677ac */ /* 0x000ee60008000a00 */
[----:B------:R-:W-:Y:S01]  /*0380*/  IMAD.WIDE.U32 R26, R27, 0x4, R6 ;  /* 0x000000041b1a7825 */ /* 0x000fe200078e0006 */
[----:B------:R-:W-:-:S03]  /*0390*/  USHF.L.U32 UR7, UR7, 0x8, URZ ;  /* 0x0000000807077899 */ /* 0x000fc600080006ff */
[----:B------:R-:W-:-:S04]  /*03a0*/  IMAD.WIDE.U32 R22, R23, 0x4, R6 ;  /* 0x0000000417167825 */ /* 0x000fc800078e0006 */
[----:B------:R-:W-:-:S04]  /*03b0*/  IMAD.WIDE.U32 R20, R21, 0x4, R6 ;  /* 0x0000000415147825 */ /* 0x000fc800078e0006 */
[----:B------:R-:W-:Y:S01]  /*03c0*/  IMAD.WIDE.U32 R6, R3, 0x4, R6 ;  /* 0x0000000403067825 */ /* 0x000fe200078e0006 */
[----:B-12---:R-:W-:-:S07]  /*03d0*/  LEA R3, R0, UR10, 0x5 ;  /* 0x0000000a00037c11 */ /* 0x006fce000f8e28ff */
.L_x_34:
[----:B0--3--:R-:W-:Y:S02]  /*03e0*/  IMAD.U32 R8, RZ, RZ, UR22 ;  /* 0x00000016ff087e24 */ /* 0x009fe4000f8e00ff */
[----:B------:R-:W-:-:S05]  /*03f0*/  IMAD.U32 R9, RZ, RZ, UR23 ;  /* 0x00000017ff097e24 */ /* 0x000fca000f8e00ff */
[----:B------:R-:W2:Y:S01]  /*0400*/  LDG.E R8, desc[UR12][R8.64] ;  /* 0x0000000c08087981 */ /* 0x000ea2000c1e1900 */
[----:B------:R-:W-:-:S04]  /*0410*/  UIADD3 UR8, UPT, UPT, UR8, 0x1, URZ ;  /* 0x0000000108087890 */ /* 0x000fc8000fffe0ff */
[----:B------:R-:W-:Y:S01]  /*0420*/  UISETP.NE.AND UP0, UPT, UR8, URZ, UPT ;  /* 0x000000ff0800728c */ /* 0x000fe2000bf05270 */
[----:B--2---:R-:W-:-:S13]  /*0430*/  R2UR UR26, R8 ;  /* 0x00000000081a72ca */ /* 0x004fda00000e0000 */
[----:B------:R-:W-:-:S04]  /*0440*/  UIADD3 UR5, UPT, UPT, UR26, UR21, URZ ;  /* 0x000000151a057290 */ /* 0x000fc8000fffe0ff */
[----:B------:R-:W-:-:S09]  /*0450*/  UISETP.GE.AND UP1, UPT, UR5, UR27, UPT ;  /* 0x0000001b0500728c */ /* 0x000fd2000bf26270 */
[----:B-1----:R-:W-:Y:S05]  /*0460*/  BRA.U UP1, `(.L_x_22) ;  /* 0x0000001501287547 */ /* 0x002fea000b800000 */
[----:B------:R-:W1:Y:S01]  /*0470*/  S2R R8, SR_LANEID ;  /* 0x0000000000087919 */ /* 0x000e620000000000 */
[----:B------:R-:W-:Y:S01]  /*0480*/  ISETP.GT.U32.AND P1, PT, R0, 0xf, PT ;  /* 0x0000000f0000780c */ /* 0x000fe20003f24070 */
[----:B------:R-:W-:Y:S01]  /*0490*/  UIMAD.WIDE.U32 UR28, UR7, 0x4, UR24 ;  /* 0x00000004071c78a5 */ /* 0x000fe2000f8e0018 */
[----:B------:R-:W-:Y:S11]  /*04a0*/  BSSY.RECONVERGENT B0, `(.L_x_23) ;  /* 0x000002a000007945 */ /* 0x000ff60003800200 */
[----:B------:R-:W-:Y:S05]  /*04b0*/  @P1 BRA `(.L_x_24) ;  /* 0x0000000000a01947 */ /* 0x000fea0003800000 */
[----:B------:R-:W-:Y:S01]  /*04c0*/  SHF.L.U32 R24, R0, 0x4, RZ ;  /* 0x0000000400187819 */ /* 0x000fe200000006ff */
[----:B------:R-:W-:-:S04]  /*04d0*/  IMAD.MOV.U32 R25, RZ, RZ, 0x4 ;  /* 0x00000004ff197424 */ /* 0x000fc800078e00ff */
[----:B------:R-:W-:-:S05]  /*04e0*/  IMAD.WIDE.U32 R24, R24, R25, UR28 ;  /* 0x0000001c18187e25 */ /* 0x000fca000f8e0019 */
[----:B------:R-:W2:Y:S04]  /*04f0*/  LDG.E R10, desc[UR12][R24.64] ;  /* 0x0000000c180a7981 */ /* 0x000ea8000c1e1900 */
[----:B------:R-:W2:Y:S04]  /*0500*/  LDG.E R9, desc[UR12][R24.64+0x4] ;  /* 0x0000040c18097981 */ /* 0x000ea8000c1e1900 */
[----:B------:R-:W3:Y:S04]  /*0510*/  LDG.E R15, desc[UR12][R24.64+0x2c] ;  /* 0x00002c0c180f7981 */ /* 0x000ee8000c1e1900 */
[----:B------:R-:W4:Y:S04]  /*0520*/  LDG.E R16, desc[UR12][R24.64+0x28] ;  /* 0x0000280c18107981 */ /* 0x000f28000c1e1900 */
[----:B------:R-:W5:Y:S04]  /*0530*/  LDG.E R17, desc[UR12][R24.64+0x30] ;  /* 0x0000300c18117981 */ /* 0x000f68000c1e1900 */
        /* <DEDUP_REMOVED lines=9> */
[----:B------:R-:W5:Y:S01]  /*05d0*/  LDG.E R31, desc[UR12][R24.64+0x24] ;  /* 0x0000240c181f7981 */ /* 0x000f62000c1e1900 */
[----:B--2---:R-:W-:-:S03]  /*05e0*/  F2FP.F16.F32.PACK_AB R10, R9, R10 ;  /* 0x0000000a090a723e */ /* 0x004fc600000000ff */
[----:B------:R2:W2:Y:S01]  /*05f0*/  LDG.E R9, desc[UR12][R24.64+0x3c] ;  /* 0x00003c0c18097981 */ /* 0x0004a2000c1e1900 */
[----:B---3--:R-:W-:Y:S02]  /*0600*/  F2FP.F16.F32.PACK_AB R15, RZ, R15 ;  /* 0x0000000fff0f723e */ /* 0x008fe400000000ff */
[----:B----4-:R-:W-:-:S04]  /*0610*/  F2FP.F16.F32.PACK_AB R16, RZ, R16 ;  /* 0x00000010ff10723e */ /* 0x010fc800000000ff */
[----:B------:R-:W-:Y:S02]  /*0620*/  PRMT R15, R16, 0x5410, R15 ;  /* 0x00005410100f7816 */ /* 0x000fe4000000000f */
[----:B-----5:R-:W-:Y:S02]  /*0630*/  F2FP.F16.F32.PACK_AB R17, R30, R17 ;  /* 0x000000111e11723e */ /* 0x020fe400000000ff */
[----:B------:R-:W-:Y:S02]  /*0640*/  F2FP.F16.F32.PACK_AB R11, RZ, R11 ;  /* 0x0000000bff0b723e */ /* 0x000fe400000000ff */
[----:B--2---:R-:W-:Y:S02]  /*0650*/  F2FP.F16.F32.PACK_AB R25, RZ, R12 ;  /* 0x0000000cff19723e */ /* 0x004fe400000000ff */
[----:B------:R-:W-:Y:S02]  /*0660*/  F2FP.F16.F32.PACK_AB R13, RZ, R13 ;  /* 0x0000000dff0d723e */ /* 0x000fe400000000ff */
[----:B------:R-:W-:-:S02]  /*0670*/  F2FP.F16.F32.PACK_AB R19, RZ, R19 ;  /* 0x00000013ff13723e */ /* 0x000fc400000000ff */
[----:B------:R-:W-:Y:S02]  /*0680*/  F2FP.F16.F32.PACK_AB R18, RZ, R18 ;  /* 0x00000012ff12723e */ /* 0x000fe400000000ff */
[----:B------:R-:W-:Y:S02]  /*0690*/  PRMT R16, R17, 0x7610, R17 ;  /* 0x0000761011107816 */ /* 0x000fe40000000011 */
[----:B------:R-:W-:Y:S02]  /*06a0*/  PRMT R11, R25, 0x5410, R11 ;  /* 0x00005410190b7816 */ /* 0x000fe4000000000b */
[----:B------:R-:W-:Y:S02]  /*06b0*/  PRMT R13, R19, 0x5410, R13 ;  /* 0x00005410130d7816 */ /* 0x000fe4000000000d */
[----:B------:R-:W-:Y:S01]  /*06c0*/  F2FP.F16.F32.PACK_AB R12, R35, R34 ;  /* 0x00000022230c723e */ /* 0x000fe200000000ff */
[----:B------:R2:W-:Y:S01]  /*06d0*/  STS.64 [R3], R10 ;  /* 0x0000000a03007388 */ /* 0x0005e20000000a00 */
[----:B------:R-:W-:-:S03]  /*06e0*/  F2FP.F16.F32.PACK_AB R14, R31, R14 ;  /* 0x0000000e1f0e723e */ /* 0x000fc600000000ff */
[----:B------:R2:W-:Y:S04]  /*06f0*/  STS.64 [R3+0x8], R12 ;  /* 0x0000080c03007388 */ /* 0x0005e80000000a00 */
[----:B------:R2:W-:Y:S01]  /*0700*/  STS.64 [R3+0x10], R14 ;  /* 0x0000100e03007388 */ /* 0x0005e20000000a00 */
[----:B------:R-:W-:-:S04]  /*0710*/  F2FP.F16.F32.PACK_AB R9, RZ, R9 ;  /* 0x00000009ff09723e */ /* 0x000fc800000000ff */
[----:B------:R-:W-:-:S05]  /*0720*/  PRMT R17, R18, 0x5410, R9 ;  /* 0x0000541012117816 */ /* 0x000fca0000000009 */
[----:B------:R2:W-:Y:S02]  /*0730*/  STS.64 [R3+0x18], R16 ;  /* 0x0000181003007388 */ /* 0x0005e40000000a00 */
.L_x_24:
[----:B------:R-:W-:Y:S05]  /*0740*/  BSYNC.RECONVERGENT B0 ;  /* 0x0000000000007941 */ /* 0x000fea0003800200 */
.L_x_23:
[----:B------:R-:W-:Y:S01]  /*0750*/  NOP ;  /* 0x0000000000007918 */ /* 0x000fe20000000000 */
[----:B------:R-:W-:Y:S04]  /*0760*/  BSSY.RECONVERGENT B0, `(.L_x_25) ;  /* 0x0000043000007945 */ /* 0x000fe80003800200 */
[----:B------:R-:W-:Y:S05]  /*0770*/  @P1 BRA `(.L_x_26) ;  /* 0x0000000400041947 */ /* 0x000fea0003800000 */
[----:B------:R-:W3:Y:S01]  /*0780*/  LDC R9, c[0x0][0x3b0] ;  /* 0x0000ec00ff097b82 */ /* 0x000ee20000000800 */
[----:B--2---:R-:W-:-:S04]  /*0790*/  IMAD.U32 R11, RZ, RZ, UR5 ;  /* 0x00000005ff0b7e24 */ /* 0x004fc8000f8e00ff */
[----:B------:R-:W-:-:S05]  /*07a0*/  IMAD R24, R11, 0x10, R0 ;  /* 0x000000100b187824 */ /* 0x000fca00078e0200 */
[----:B---3--:R-:W-:-:S13]  /*07b0*/  ISETP.GE.AND P0, PT, R24, R9, PT ;  /* 0x000000091800720c */ /* 0x008fda0003f06270 */
[----:B------:R-:W2:Y:S01]  /*07c0*/  @!P0 LDC.64 R16, c[0x0][0x390] ;  /* 0x0000e400ff108b82 */ /* 0x000ea20000000a00 */
[C-C-:B------:R-:W-:Y:S02]  /*07d0*/  @!P0 IMAD R13, R9.reuse, UR14, R24.reuse ;  /* 0x0000000e090d8c24 */ /* 0x140fe4000f8e0218 */
[C-C-:B------:R-:W-:Y:S02]  /*07e0*/  @!P0 IMAD R11, R9.reuse, UR15, R24.reuse ;  /* 0x0000000f090b8c24 */ /* 0x140fe4000f8e0218 */
[----:B------:R-:W-:-:S03]  /*07f0*/  @!P0 IMAD R15, R9, UR16, R24 ;  /* 0x00000010090f8c24 */ /* 0x000fc6000f8e0218 */
[----:B------:R-:W3:Y:S08]  /*0800*/  @!P0 LDC.64 R36, c[0x0][0x390] ;  /* 0x0000e400ff248b82 */ /* 0x000ef00000000a00 */
[----:B------:R-:W4:Y:S01]  /*0810*/  @!P0 LDC.64 R30, c[0x0][0x390] ;  /* 0x0000e400ff1e8b82 */ /* 0x000f220000000a00 */
[----:B--2---:R-:W-:-:S07]  /*0820*/  @!P0 IMAD.WIDE R12, R13, 0x4, R16 ;  /* 0x000000040d0c8825 */ /* 0x004fce00078e0210 */
[----:B------:R-:W2:Y:S01]  /*0830*/  @!P0 LDC.64 R18, c[0x0][0x390] ;  /* 0x0000e400ff128b82 */ /* 0x000ea20000000a00 */
[----:B------:R5:W2:Y:S01]  /*0840*/  @!P0 LDG.E R25, desc[UR12][R12.64] ;  /* 0x0000000c0c198981 */ /* 0x000aa2000c1e1900 */
[----:B------:R-:W-:Y:S01]  /*0850*/  CS2R R34, SRZ ;  /* 0x0000000000227805 */ /* 0x000fe2000001ff00 */
[----:B---3--:R-:W-:-:S04]  /*0860*/  @!P0 IMAD.WIDE R36, R11, 0x4, R36 ;  /* 0x000000040b248825 */ /* 0x008fc800078e0224 */
[----:B------:R-:W-:Y:S01]  /*0870*/  @!P0 IMAD R11, R9, UR20, R24 ;  /* 0x00000014090b8c24 */ /* 0x000fe2000f8e0218 */
[----:B------:R3:W2:Y:S01]  /*0880*/  @!P0 LDG.E R34, desc[UR12][R36.64] ;  /* 0x0000000c24228981 */ /* 0x0006a2000c1e1900 */
[----:B-----5:R-:W5:Y:S01]  /*0890*/  @!P0 LDC.64 R12, c[0x0][0x390] ;  /* 0x0000e400ff0c8b82 */ /* 0x020f620000000a00 */
[----:B----4-:R-:W-:-:S04]  /*08a0*/  @!P0 IMAD.WIDE R30, R15, 0x4, R30 ;  /* 0x000000040f1e8825 */ /* 0x010fc800078e021e */
[----:B------:R-:W-:Y:S01]  /*08b0*/  @!P0 IMAD.WIDE R16, R11, 0x4, R16 ;  /* 0x000000040b108825 */ /* 0x000fe200078e0210 */
[----:B------:R4:W5:Y:S02]  /*08c0*/  @!P0 LDG.E R35, desc[UR12][R30.64] ;  /* 0x0000000c1e238981 */ /* 0x000964000c1e1900 */
[----:B------:R-:W0:Y:S01]  /*08d0*/  @!P0 LDC.64 R14, c[0x0][0x390] ;  /* 0x0000e400ff0e8b82 */ /* 0x000e220000000a00 */
[C-C-:B---3--:R-:W-:Y:S02]  /*08e0*/  @!P0 IMAD R37, R9.reuse, UR19, R24.reuse ;  /* 0x0000001309258c24 */ /* 0x148fe4000f8e0218 */
[----:B------:R3:W5:Y:S05]  /*08f0*/  @!P0 LDG.E R16, desc[UR12][R16.64] ;  /* 0x0000000c10108981 */ /* 0x00076a000c1e1900 */
[----:B------:R-:W1:Y:S01]  /*0900*/  @!P0 LDC.64 R10, c[0x0][0x390] ;  /* 0x0000e400ff0a8b82 */ /* 0x000e620000000a00 */
[----:B----4-:R-:W-:-:S02]  /*0910*/  @!P0 IMAD R31, R9, UR17, R24 ;  /* 0x00000011091f8c24 */ /* 0x010fc4000f8e0218 */
[C-C-:B---3--:R-:W-:Y:S02]  /*0920*/  @!P0 IMAD R17, R9.reuse, UR18, R24.reuse ;  /* 0x0000001209118c24 */ /* 0x148fe4000f8e0218 */
[----:B------:R-:W-:Y:S02]  /*0930*/  @!P0 IMAD R9, R9, UR4, R24 ;  /* 0x0000000409098c24 */ /* 0x000fe4000f8e0218 */
[----:B--2---:R-:W-:Y:S01]  /*0940*/  @!P0 IMAD.WIDE R18, R31, 0x4, R18 ;  /* 0x000000041f128825 */ /* 0x004fe200078e0212 */
[----:B------:R-:W-:-:S03]  /*0950*/  CS2R R30, SRZ ;  /* 0x00000000001e7805 */ /* 0x000fc6000001ff00 */
[----:B-----5:R-:W-:Y:S01]  /*0960*/  @!P0 IMAD.WIDE R12, R9, 0x4, R12 ;  /* 0x00000004090c8825 */ /* 0x020fe200078e020c */
[----:B------:R-:W-:Y:S02]  /*0970*/  MOV R9, RZ ;  /* 0x000000ff00097202 */ /* 0x000fe40000000f00 */
[----:B------:R-:W2:Y:S01]  /*0980*/  @!P0 LDG.E R30, desc[UR12][R18.64] ;  /* 0x0000000c121e8981 */ /* 0x000ea2000c1e1900 */
[----:B------:R-:W-:Y:S02]  /*0990*/  IMAD.MOV.U32 R24, RZ, RZ, RZ ;  /* 0x000000ffff187224 */ /* 0x000fe400078e00ff */
[----:B0-----:R-:W-:Y:S01]  /*09a0*/  @!P0 IMAD.WIDE R14, R17, 0x4, R14 ;  /* 0x00000004110e8825 */ /* 0x001fe200078e020e */
[----:B------:R-:W3:Y:S03]  /*09b0*/  @!P0 LDG.E R9, desc[UR12][R12.64] ;  /* 0x0000000c0c098981 */ /* 0x000ee6000c1e1900 */
[----:B-1----:R-:W-:Y:S01]  /*09c0*/  @!P0 IMAD.WIDE R10, R37, 0x4, R10 ;  /* 0x00000004250a8825 */ /* 0x002fe200078e020a */
[----:B------:R-:W4:Y:S04]  /*09d0*/  @!P0 LDG.E R31, desc[UR12][R14.64] ;  /* 0x0000000c0e1f8981 */ /* 0x000f28000c1e1900 */
[----:B------:R-:W5:Y:S04]  /*09e0*/  @!P0 LDG.E R24, desc[UR12][R10.64] ;  /* 0x0000000c0a188981 */ /* 0x000f68000c1e1900 */
[----:B------:R0:W-:Y:S04]  /*09f0*/  STS.U16 [R4+0x100], RZ ;  /* 0x000100ff04007388 */ /* 0x0001e80000000400 */
[----:B------:R0:W-:Y:S04]  /*0a00*/  STS.U16 [R4+0x120], RZ ;  /* 0x000120ff04007388 */ /* 0x0001e80000000400 */
[----:B------:R0:W-:Y:S04]  /*0a10*/  STS.U16 [R4+0x140], RZ ;  /* 0x000140ff04007388 */ /* 0x0001e80000000400 */
[----:B------:R0:W-:Y:S04]  /*0a20*/  STS.U16 [R4+0x160], RZ ;  /* 0x000160ff04007388 */ /* 0x0001e80000000400 */
[----:B------:R0:W-:Y:S04]  /*0a30*/  STS.U16 [R4+0x180], RZ ;  /* 0x000180ff04007388 */ /* 0x0001e80000000400 */
[----:B------:R0:W-:Y:S04]  /*0a40*/  STS.U16 [R4+0x1a0], RZ ;  /* 0x0001a0ff04007388 */ /* 0x0001e80000000400 */
[----:B------:R0:W-:Y:S04]  /*0a50*/  STS.U16 [R4+0x1c0], RZ ;  /* 0x0001c0ff04007388 */ /* 0x0001e80000000400 */
[----:B------:R0:W-:Y:S01]  /*0a60*/  STS.U16 [R4+0x1e0], RZ ;  /* 0x0001e0ff04007388 */ /* 0x0001e20000000400 */
[----:B------:R-:W-:-:S05]  /*0a70*/  @P0 IMAD.MOV.U32 R25, RZ, RZ, RZ ;  /* 0x000000ffff190224 */ /* 0x000fca00078e00ff */
[----:B------:R-:W-:Y:S02]  /*0a80*/  F2FP.F16.F32.PACK_AB R25, RZ, R25 ;  /* 0x00000019ff19723e */ /* 0x000fe400000000ff */
[----:B------:R-:W-:-:S03]  /*0a90*/  F2FP.F16.F32.PACK_AB R34, RZ, R34 ;  /* 0x00000022ff22723e */ /* 0x000fc600000000ff */
[----:B------:R0:W-:Y:S01]  /*0aa0*/  STS.U16 [R4+0x20], R25 ;  /* 0x0000201904007388 */ /* 0x0001e20000000400 */
[----:B------:R-:W-:Y:S02]  /*0ab0*/  F2FP.F16.F32.PACK_AB R35, RZ, R35 ;  /* 0x00000023ff23723e */ /* 0x000fe400000000ff */
[----:B------:R-:W-:Y:S01]  /*0ac0*/  @!P0 F2FP.F16.F32.PACK_AB R16, RZ, R16 ;  /* 0x00000010ff10823e */ /* 0x000fe200000000ff */
[----:B------:R0:W-:Y:S04]  /*0ad0*/  STS.U16 [R4+0x40], R34 ;  /* 0x0000402204007388 */ /* 0x0001e80000000400 */
[----:B------:R0:W-:Y:S04]  /*0ae0*/  @!P0 STS.U16 [R4], R16 ;  /* 0x0000001004008388 */ /* 0x0001e80000000400 */
[----:B------:R0:W-:Y:S04]  /*0af0*/  STS.U16 [R4+0x60], R35 ;  /* 0x0000602304007388 */ /* 0x0001e80000000400 */
[----:B------:R0:W-:Y:S01]  /*0b00*/  @P0 STS.U16 [R4], RZ ;  /* 0x000000ff04000388 */ /* 0x0001e20000000400 */
[----:B--2---:R-:W-:-:S02]  /*0b10*/  F2FP.F16.F32.PACK_AB R30, RZ, R30 ;  /* 0x0000001eff1e723e */ /* 0x004fc400000000ff */
[----:B---3--:R-:W-:Y:S02]  /*0b20*/  F2FP.F16.F32.PACK_AB R9, RZ, R9 ;  /* 0x00000009ff09723e */ /* 0x008fe400000000ff */
[----:B----4-:R-:W-:Y:S02]  /*0b30*/  F2FP.F16.F32.PACK_AB R31, RZ, R31 ;  /* 0x0000001fff1f723e */ /* 0x010fe400000000ff */
[----:B-----5:R-:W-:Y:S01]  /*0b40*/  F2FP.F16.F32.PACK_AB R24, RZ, R24 ;  /* 0x00000018ff18723e */ /* 0x020fe200000000ff */
[----:B------:R0:W-:Y:S04]  /*0b50*/  STS.U16 [R4+0x80], R30 ;  /* 0x0000801e04007388 */ /* 0x0001e80000000400 */
[----:B------:R0:W-:Y:S04]  /*0b60*/  STS.U16 [R4+0xa0], R31 ;  /* 0x0000a01f04007388 */ /* 0x0001e80000000400 */
[----:B------:R0:W-:Y:S04]  /*0b70*/  STS.U16 [R4+0xc0], R24 ;  /* 0x0000c01804007388 */ /* 0x0001e80000000400 */
[----:B------:R0:W-:Y:S02]  /*0b80*/  STS.U16 [R4+0xe0], R9 ;  /* 0x0000e00904007388 */ /* 0x0001e40000000400 */
.L_x_26:
[----:B------:R-:W-:Y:S05]  /*0b90*/  BSYNC.RECONVERGENT B0 ;  /* 0x0000000000007941 */ /* 0x000fea0003800200 */
.L_x_25:
[----:B------:R-:W3:Y:S01]  /*0ba0*/  S2UR UR6, SR_CgaCtaId ;  /* 0x00000000000679c3 */ /* 0x000ee20000008800 */
[--C-:B01----:R-:W-:Y:S01]  /*0bb0*/  SHF.R.U32.HI R9, RZ, 0x3, R8.reuse ;  /* 0x00000003ff097819 */ /* 0x103fe20000011608 */
[----:B------:R-:W-:Y:S01]  /*0bc0*/  UMOV UR10, 0x400 ;  /* 0x00000400000a7882 */ /* 0x000fe20000000000 */
[----:B--2---:R-:W-:Y:S01]  /*0bd0*/  LOP3.LUT R10, R8, 0x7, RZ, 0xc0, !PT ;  /* 0x00000007080a7812 */ /* 0x004fe200078ec0ff */
[----:B------:R-:W-:Y:S01]  /*0be0*/  UIADD3 UR9, UPT, UPT, UR10, 0x200, URZ ;  /* 0x000002000a097890 */ /* 0x000fe2000fffe0ff */
[--C-:B------:R-:W-:Y:S01]  /*0bf0*/  SHF.R.U32.HI R11, RZ, 0x4, R8.reuse ;  /* 0x00000004ff0b7819 */ /* 0x100fe20000011608 */
[C---:B------:R-:W-:Y:S01]  /*0c00*/  IMAD.SHL.U32 R13, R9.reuse, 0x8, RZ ;  /* 0x00000008090d7824 */ /* 0x040fe200078e00ff */
[----:B------:R-:W-:Y:S01]  /*0c10*/  SHF.R.U32.HI R8, RZ, 0x4, R8 ;  /* 0x00000004ff087819 */ /* 0x000fe20000011608 */
[----:B------:R-:W0:Y:S01]  /*0c20*/  S2UR UR11, SR_CgaCtaId ;  /* 0x00000000000b79c3 */ /* 0x000e220000008800 */
[----:B------:R-:W-:Y:S01]  /*0c30*/  IMAD.SHL.U32 R9, R9, 0x8, RZ ;  /* 0x0000000809097824 */ /* 0x000fe200078e00ff */
[----:B------:R-:W-:Y:S01]  /*0c40*/  UMOV UR5, 0x400 ;  /* 0x0000040000057882 */ /* 0x000fe20000000000 */
[--C-:B------:R-:W-:Y:S01]  /*0c50*/  IMAD R12, R11, 0x8, R10.reuse ;  /* 0x000000080b0c7824 */ /* 0x100fe200078e020a */
[----:B------:R-:W-:Y:S01]  /*0c60*/  LOP3.LUT R11, R13, 0x8, R10, 0xe2, !PT ;  /* 0x000000080d0b7812 */ /* 0x000fe200078ee20a */
[----:B------:R-:W-:Y:S01]  /*0c70*/  NOP ;  /* 0x0000000000007918 */ /* 0x000fe20000000000 */
[----:B------:R-:W-:Y:S01]  /*0c80*/  SHF.L.U32 R8, R8, 0x3, RZ ;  /* 0x0000000308087819 */ /* 0x000fe200000006ff */
[----:B------:R-:W1:Y:S01]  /*0c90*/  S2R R24, SR_LANEID ;  /* 0x0000000000187919 */ /* 0x000e620000000000 */
[----:B------:R-:W-:Y:S01]  /*0ca0*/  LOP3.LUT R9, R9, 0x8, RZ, 0xe2, !PT ;  /* 0x0000000809097812 */ /* 0x000fe200078ee2ff */
[----:B------:R-:W-:Y:S01]  /*0cb0*/  BSSY.RECONVERGENT B0, `(.L_x_27) ;  /* 0x0000037000007945 */ /* 0x000fe20003800200 */
[----:B---3--:R-:W-:Y:S01]  /*0cc0*/  ULEA UR5, UR6, UR5, 0x18 ;  /* 0x0000000506057291 */ /* 0x008fe2000f8ec0ff */
[----:B------:R-:W-:-:S02]  /*0cd0*/  IMAD R8, R11, 0x10, R8 ;  /* 0x000000100b087824 */ /* 0x000fc400078e0208 */
[----:B------:R-:W-:-:S03]  /*0ce0*/  IMAD R9, R12, 0x10, R9 ;  /* 0x000000100c097824 */ /* 0x000fc600078e0209 */
[----:B------:R-:W-:Y:S01]  /*0cf0*/  LEA R30, R8, UR5, 0x1 ;  /* 0x00000005081e7c11 */ /* 0x000fe2000f8e08ff */
[----:B------:R-:W-:Y:S02]  /*0d00*/  UIADD3 UR5, UPT, UPT, UR10, 0x400, URZ ;  /* 0x000004000a057890 */ /* 0x000fe4000fffe0ff */
[----:B0-----:R-:W-:Y:S02]  /*0d10*/  ULEA UR9, UR11, UR9, 0x18 ;  /* 0x000000090b097291 */ /* 0x001fe4000f8ec0ff */
[----:B------:R-:W-:-:S04]  /*0d20*/  ULEA UR5, UR11, UR5, 0x18 ;  /* 0x000000050b057291 */ /* 0x000fc8000f8ec0ff */
[----:B------:R-:W-:Y:S02]  /*0d30*/  LEA R25, R9, UR9, 0x1 ;  /* 0x0000000909197c11 */ /* 0x000fe4000f8e08ff */
[----:B------:R-:W-:Y:S04]  /*0d40*/  LDSM.16.M88.4 R8, [R30] ;  /* 0x000000001e08783b */ /* 0x000fe80000000200 */
[----:B------:R-:W0:Y:S02]  /*0d50*/  LDSM.16.M88.4 R12, [R25] ;  /* 0x00000000190c783b */ /* 0x000e240000000200 */
[----:B0-----:R-:W-:Y:S01]  /*0d60*/  HMMA.16816.F32 R16, R8, R12, RZ ;  /* 0x0000000c0810723c */ /* 0x001fe200000018ff */
[----:B-1----:R-:W-:Y:S02]  /*0d70*/  SHF.R.U32.HI R12, RZ, 0x2, R24 ;  /* 0x00000002ff0c7819 */ /* 0x002fe40000011618 */
        /* <DEDUP_REMOVED lines=42> */
.L_x_28:
[----:B------:R-:W-:Y:S05]  /*1020*/  BSYNC.RECONVERGENT B0 ;  /* 0x0000000000007941 */ /* 0x000fea0003800200 */
.L_x_27:
[----:B------:R-:W-:Y:S01]  /*1030*/  UISETP.GE.AND UP1, UPT, UR26, 0x1, UPT ;  /* 0x000000011a00788c */ /* 0x000fe2000bf26270 */
[----:B------:R-:W-:-:S08]  /*1040*/  NOP ;  /* 0x0000000000007918 */ /* 0x000fd00000000000 */
[----:B------:R-:W-:Y:S05]  /*1050*/  BRA.U !UP1, `(.L_x_22) ;  /* 0x00000009092c7547 */ /* 0x000fea000b800000 */
[----:B------:R-:W-:Y:S04]  /*1060*/  BSSY.RECONVERGENT B0, `(.L_x_29) ;  /* 0x0000030000007945 */ /* 0x000fe80003800200 */
[----:B------:R-:W-:Y:S05]  /*1070*/  @P1 BRA `(.L_x_30) ;  /* 0x0000000000b81947 */ /* 0x000fea0003800000 */
[----:B-1----:R-:W1:Y:S01]  /*1080*/  LDC R15, c[0x0][0x3b0] ;  /* 0x0000ec00ff0f7b82 */ /* 0x002e620000000800 */
[----:B0-----:R-:W-:-:S05]  /*1090*/  MOV R9, UR21 ;  /* 0x0000001500097c02 */ /* 0x001fca0008000f00 */
[----:B------:R-:W-:-:S05]  /*10a0*/  IMAD R12, R9, 0x10, R0 ;  /* 0x00000010090c7824 */ /* 0x000fca00078e0200 */
[----:B-1----:R-:W-:-:S13]  /*10b0*/  ISETP.GE.AND P0, PT, R12, R15, PT ;  /* 0x0000000f0c00720c */ /* 0x002fda0003f06270 */
[----:B------:R-:W0:Y:S01]  /*10c0*/  @!P0 LDC.64 R10, c[0x0][0x390] ;  /* 0x0000e400ff0a8b82 */ /* 0x000e220000000a00 */
[C-C-:B------:R-:W-:Y:S02]  /*10d0*/  @!P0 IMAD R13, R15.reuse, UR20, R12.reuse ;  /* 0x000000140f0d8c24 */ /* 0x140fe4000f8e020c */
[----:B------:R-:W-:-:S05]  /*10e0*/  @!P0 IMAD R15, R15, UR14, R12 ;  /* 0x0000000e0f0f8c24 */ /* 0x000fca000f8e020c */
[----:B------:R-:W1:Y:S01]  /*10f0*/  @!P0 LDC.64 R8, c[0x0][0x390] ;  /* 0x0000e400ff088b82 */ /* 0x000e620000000a00 */
[----:B------:R-:W-:Y:S02]  /*1100*/  CS2R R16, SRZ ;  /* 0x0000000000107805 */ /* 0x000fe4000001ff00 */
[----:B------:R-:W-:-:S04]  /*1110*/  CS2R R18, SRZ ;  /* 0x0000000000127805 */ /* 0x000fc8000001ff00 */
[----:B------:R-:W2:Y:S04]  /*1120*/  @!P0 LDG.E R16, desc[UR12][R28.64] ;  /* 0x0000000c1c108981 */ /* 0x000ea8000c1e1900 */
[----:B------:R-:W3:Y:S04]  /*1130*/  @!P0 LDG.E R17, desc[UR12][R26.64] ;  /* 0x0000000c1a118981 */ /* 0x000ee8000c1e1900 */
[----:B------:R-:W4:Y:S01]  /*1140*/  @!P0 LDG.E R18, desc[UR12][R22.64] ;  /* 0x0000000c16128981 */ /* 0x000f22000c1e1900 */
[----:B0-----:R-:W-:Y:S01]  /*1150*/  @!P0 IMAD.WIDE.U32 R10, R13, 0x4, R10 ;  /* 0x000000040d0a8825 */ /* 0x001fe200078e000a */
[----:B------:R-:W-:-:S02]  /*1160*/  CS2R R12, SRZ ;  /* 0x00000000000c7805 */ /* 0x000fc4000001ff00 */
[----:B------:R-:W5:Y:S04]  /*1170*/  @!P0 LDG.E R19, desc[UR12][R20.64] ;  /* 0x0000000c14138981 */ /* 0x000f68000c1e1900 */
[----:B------:R-:W5:Y:S01]  /*1180*/  @!P0 LDG.E R13, desc[UR12][R10.64] ;  /* 0x0000000c0a0d8981 */ /* 0x000f62000c1e1900 */
[----:B-1----:R-:W-:Y:S01]  /*1190*/  @!P0 IMAD.WIDE.U32 R8, R15, 0x4, R8 ;  /* 0x000000040f088825 */ /* 0x002fe200078e0008 */
[----:B------:R-:W-:Y:S02]  /*11a0*/  CS2R R14, SRZ ;  /* 0x00000000000e7805 */ /* 0x000fe4000001ff00 */
[----:B------:R-:W5:Y:S04]  /*11b0*/  @!P0 LDG.E R12, desc[UR12][R6.64] ;  /* 0x0000000c060c8981 */ /* 0x000f68000c1e1900 */
[----:B------:R-:W5:Y:S04]  /*11c0*/  @!P0 LDG.E R14, desc[UR12][R8.64] ;  /* 0x0000000c080e8981 */ /* 0x000f68000c1e1900 */
        /* <DEDUP_REMOVED lines=9> */
[----:B--2---:R-:W-:-:S02]  /*1260*/  F2FP.F16.F32.PACK_AB R16, RZ, R16 ;  /* 0x00000010ff10723e */ /* 0x004fc400000000ff */
[----:B---3--:R-:W-:Y:S02]  /*1270*/  F2FP.F16.F32.PACK_AB R17, RZ, R17 ;  /* 0x00000011ff11723e */ /* 0x008fe400000000ff */
[----:B----4-:R-:W-:Y:S02]  /*1280*/  F2FP.F16.F32.PACK_AB R18, RZ, R18 ;  /* 0x00000012ff12723e */ /* 0x010fe400000000ff */
[----:B-----5:R-:W-:Y:S02]  /*1290*/  F2FP.F16.F32.PACK_AB R19, RZ, R19 ;  /* 0x00000013ff13723e */ /* 0x020fe400000000ff */
[----:B------:R-:W-:Y:S02]  /*12a0*/  F2FP.F16.F32.PACK_AB R13, RZ, R13 ;  /* 0x0000000dff0d723e */ /* 0x000fe400000000ff */
[----:B------:R-:W-:Y:S02]  /*12b0*/  F2FP.F16.F32.PACK_AB R12, RZ, R12 ;  /* 0x0000000cff0c723e */ /* 0x000fe400000000ff */
[----:B------:R-:W-:-:S02]  /*12c0*/  F2FP.F16.F32.PACK_AB R14, RZ, R14 ;  /* 0x0000000eff0e723e */ /* 0x000fc400000000ff */
[----:B------:R-:W-:Y:S01]  /*12d0*/  F2FP.F16.F32.PACK_AB R15, RZ, R15 ;  /* 0x0000000fff0f723e */ /* 0x000fe200000000ff */
[----:B------:R0:W-:Y:S04]  /*12e0*/  STS.U16 [R4], R13 ;  /* 0x0000000d04007388 */ /* 0x0001e80000000400 */
[----:B------:R0:W-:Y:S04]  /*12f0*/  STS.U16 [R4+0x20], R14 ;  /* 0x0000200e04007388 */ /* 0x0001e80000000400 */
[----:B------:R0:W-:Y:S04]  /*1300*/  STS.U16 [R4+0x40], R15 ;  /* 0x0000400f04007388 */ /* 0x0001e80000000400 */
[----:B------:R0:W-:Y:S04]  /*1310*/  STS.U16 [R4+0x60], R16 ;  /* 0x0000601004007388 */ /* 0x0001e80000000400 */
[----:B------:R0:W-:Y:S04]  /*1320*/  STS.U16 [R4+0x80], R17 ;  /* 0x0000801104007388 */ /* 0x0001e80000000400 */
[----:B------:R0:W-:Y:S04]  /*1330*/  STS.U16 [R4+0xa0], R18 ;  /* 0x0000a01204007388 */ /* 0x0001e80000000400 */
[----:B------:R0:W-:Y:S04]  /*1340*/  STS.U16 [R4+0xc0], R19 ;  /* 0x0000c01304007388 */ /* 0x0001e80000000400 */
[----:B------:R0:W-:Y:S02]  /*1350*/  STS.U16 [R4+0xe0], R12 ;  /* 0x0000e00c04007388 */ /* 0x0001e40000000400 */
.L_x_30:
[----:B------:R-:W-:Y:S05]  /*1360*/  BSYNC.RECONVERGENT B0 ;  /* 0x0000000000007941 */ /* 0x000fea0003800200 */
.L_x_29:
[----:B------:R-:W-:Y:S01]  /*1370*/  NOP ;  /* 0x0000000000007918 */ /* 0x000fe20000000000 */
[----:B------:R-:W-:Y:S04]  /*1380*/  BSSY.RECONVERGENT B0, `(.L_x_31) ;  /* 0x000002a000007945 */ /* 0x000fe80003800200 */
[----:B------:R-:W-:Y:S05]  /*1390*/  @P1 BRA `(.L_x_32) ;  /* 0x0000000000a01947 */ /* 0x000fea0003800000 */
[----:B0-----:R-:W-:-:S04]  /*13a0*/  IMAD.MOV.U32 R11, RZ, RZ, 0x4 ;  /* 0x00000004ff0b7424 */ /* 0x001fc800078e00ff */
[----:B------:R-:W-:-:S05]  /*13b0*/  IMAD.WIDE.U32 R10, R0, R11, UR28 ;  /* 0x0000001c000a7e25 */ /* 0x000fca000f8e000b */
[----:B------:R-:W2:Y:S04]  /*13c0*/  LDG.E R8, desc[UR12][R10.64] ;  /* 0x0000000c0a087981 */ /* 0x000ea8000c1e1900 */
[----:B------:R-:W2:Y:S04]  /*13d0*/  LDG.E R9, desc[UR12][R10.64+0x40] ;  /* 0x0000400c0a097981 */ /* 0x000ea8000c1e1900 */
[----:B------:R-:W3:Y:S04]  /*13e0*/  LDG.E R12, desc[UR12][R10.64+0x80] ;  /* 0x0000800c0a0c7981 */ /* 0x000ee8000c1e1900 */
[----:B------:R-:W4:Y:S04]  /*13f0*/  LDG.E R13, desc[UR12][R10.64+0x100] ;  /* 0x0001000c0a0d7981 */ /* 0x000f28000c1e1900 */
[----:B------:R-:W4:Y:S04]  /*1400*/  LDG.E R14, desc[UR12][R10.64+0x140] ;  /* 0x0001400c0a0e7981 */ /* 0x000f28000c1e1900 */
[----:B------:R-:W5:Y:S04]  /*1410*/  LDG.E R19, desc[UR12][R10.64+0xc0] ;  /* 0x0000c00c0a137981 */ /* 0x000f68000c1e1900 */
[----:B------:R-:W5:Y:S04]  /*1420*/  LDG.E R34, desc[UR12][R10.64+0x1c0] ;  /* 0x0001c00c0a227981 */ /* 0x000f68000c1e1900 */
[----:B------:R-:W5:Y:S04]  /*1430*/  LDG.E R31, desc[UR12][R10.64+0x180] ;  /* 0x0001800c0a1f7981 */ /* 0x000f68000c1e1900 */
[----:B------:R-:W5:Y:S04]  /*1440*/  LDG.E R18, desc[UR12][R10.64+0x200] ;  /* 0x0002000c0a127981 */ /* 0x000f68000c1e1900 */
[----:B------:R-:W5:Y:S04]  /*1450*/  LDG.E R37, desc[UR12][R10.64+0x240] ;  /* 0x0002400c0a257981 */ /* 0x000f68000c1e1900 */
[----:B------:R-:W5:Y:S04]  /*1460*/  LDG.E R17, desc[UR12][R10.64+0x280] ;  /* 0x0002800c0a117981 */ /* 0x000f68000c1e1900 */
[----:B-1----:R-:W5:Y:S04]  /*1470*/  LDG.E R15, desc[UR12][R10.64+0x380] ;  /* 0x0003800c0a0f7981 */ /* 0x002f68000c1e1900 */
[----:B------:R-:W5:Y:S04]  /*1480*/  LDG.E R16, desc[UR12][R10.64+0x3c0] ;  /* 0x0003c00c0a107981 */ /* 0x000f68000c1e1900 */
[----:B------:R-:W5:Y:S01]  /*1490*/  LDG.E R35, desc[UR12][R10.64+0x340] ;  /* 0x0003400c0a237981 */ /* 0x000f62000c1e1900 */
[----:B--2---:R-:W-:-:S02]  /*14a0*/  F2FP.F16.F32.PACK_AB R8, R9, R8 ;  /* 0x000000080908723e */ /* 0x004fc400000000ff */
[----:B---3--:R-:W-:Y:S02]  /*14b0*/  F2FP.F16.F32.PACK_AB R9, RZ, R12 ;  /* 0x0000000cff09723e */ /* 0x008fe400000000ff */
[----:B----4-:R-:W-:Y:S02]  /*14c0*/  F2FP.F16.F32.PACK_AB R12, R14, R13 ;  /* 0x0000000d0e0c723e */ /* 0x010fe400000000ff */
[----:B------:R-:W2:Y:S04]  /*14d0*/  LDG.E R13, desc[UR12][R10.64+0x2c0] ;  /* 0x0002c00c0a0d7981 */ /* 0x000ea8000c1e1900 */
[----:B------:R0:W3:Y:S01]  /*14e0*/  LDG.E R14, desc[UR12][R10.64+0x300] ;  /* 0x0003000c0a0e7981 */ /* 0x0000e2000c1e1900 */
[----:B-----5:R-:W-:Y:S02]  /*14f0*/  F2FP.F16.F32.PACK_AB R19, RZ, R19 ;  /* 0x00000013ff13723e */ /* 0x020fe400000000ff */
[----:B------:R-:W-:-:S02]  /*1500*/  F2FP.F16.F32.PACK_AB R31, RZ, R31 ;  /* 0x0000001fff1f723e */ /* 0x000fc400000000ff */
[----:B0-----:R-:W-:Y:S02]  /*1510*/  F2FP.F16.F32.PACK_AB R11, RZ, R34 ;  /* 0x00000022ff0b723e */ /* 0x001fe400000000ff */
[----:B------:R-:W-:Y:S02]  /*1520*/  F2FP.F16.F32.PACK_AB R18, R37, R18 ;  /* 0x000000122512723e */ /* 0x000fe400000000ff */
[----:B------:R-:W-:Y:S02]  /*1530*/  F2FP.F16.F32.PACK_AB R17, RZ, R17 ;  /* 0x00000011ff11723e */ /* 0x000fe400000000ff */
[----:B------:R-:W-:Y:S02]  /*1540*/  F2FP.F16.F32.PACK_AB R15, RZ, R15 ;  /* 0x0000000fff0f723e */ /* 0x000fe400000000ff */
[----:B------:R-:W-:Y:S02]  /*1550*/  F2FP.F16.F32.PACK_AB R16, RZ, R16 ;  /* 0x00000010ff10723e */ /* 0x000fe400000000ff */
[----:B------:R-:W-:-:S02]  /*1560*/  PRMT R10, R12, 0x7610, R12 ;  /* 0x000076100c0a7816 */ /* 0x000fc4000000000c */
[----:B------:R-:W-:Y:S02]  /*1570*/  PRMT R9, R9, 0x5410, R19 ;  /* 0x0000541009097816 */ /* 0x000fe40000000013 */
[----:B------:R-:W-:Y:S02]  /*1580*/  PRMT R11, R31, 0x5410, R11 ;  /* 0x000054101f0b7816 */ /* 0x000fe4000000000b */
[----:B------:R-:W-:Y:S02]  /*1590*/  PRMT R12, R18, 0x7610, R18 ;  /* 0x00007610120c7816 */ /* 0x000fe40000000012 */
[----:B------:R-:W-:Y:S01]  /*15a0*/  PRMT R15, R15, 0x5410, R16 ;  /* 0x000054100f0f7816 */ /* 0x000fe20000000010 */
[----:B------:R4:W-:Y:S04]  /*15b0*/  STS.64 [R3], R8 ;  /* 0x0000000803007388 */ /* 0x0009e80000000a00 */
[----:B------:R4:W-:Y:S01]  /*15c0*/  STS.64 [R3+0x8], R10 ;  /* 0x0000080a03007388 */ /* 0x0009e20000000a00 */
[----:B--2---:R-:W-:-:S02]  /*15d0*/  F2FP.F16.F32.PACK_AB R13, RZ, R13 ;  /* 0x0000000dff0d723e */ /* 0x004fc400000000ff */
[----:B---3--:R-:W-:Y:S02]  /*15e0*/  F2FP.F16.F32.PACK_AB R14, R35, R14 ;  /* 0x0000000e230e723e */ /* 0x008fe400000000ff */
[----:B------:R-:W-:-:S03]  /*15f0*/  PRMT R13, R17, 0x5410, R13 ;  /* 0x00005410110d7816 */ /* 0x000fc6000000000d */
[----:B------:R4:W-:Y:S04]  /*1600*/  STS.64 [R3+0x18], R14 ;  /* 0x0000180e03007388 */ /* 0x0009e80000000a00 */
[----:B------:R4:W-:Y:S02]  /*1610*/  STS.64 [R3+0x10], R12 ;  /* 0x0000100c03007388 */ /* 0x0009e40000000a00 */
.L_x_32:
[----:B------:R-:W-:Y:S05]  /*1620*/  BSYNC.RECONVERGENT B0 ;  /* 0x0000000000007941 */ /* 0x000fea0003800200 */
.L_x_31:
[----:B------:R-:W-:Y:S01]  /*1630*/  NOP ;  /* 0x0000000000007918 */ /* 0x000fe20000000000 */
[----:B0---4-:R-:W-:Y:S01]  /*1640*/  LDSM.16.M88.4 R8, [R30] ;  /* 0x000000001e08783b */ /* 0x011fe20000000200 */
[----:B------:R-:W-:Y:S03]  /*1650*/  BSSY.RECONVERGENT B0, `(.L_x_22) ;  /* 0x000002b000007945 */ /* 0x000fe60003800200 */
[----:B-1----:R-:W0:Y:S02]  /*1660*/  LDSM.16.M88.4 R12, [R25] ;  /* 0x00000000190c783b */ /* 0x002e240000000200 */
        /* <DEDUP_REMOVED lines=8> */
[----:B------:R-:W1:Y:S01]  /*16f0*/  LDC R36, c[0x0][0x3b0] ;  /* 0x0000ec00ff247b82 */ /* 0x000e620000000800 */
[----:B------:R-:W-:-:S06]  /*1700*/  UIADD3 UR5, UPT, UPT, UR26, UR21, URZ ;  /* 0x000000151a057290 */ /* 0x000fcc000fffe0ff */
[----:B------:R-:W-:-:S05]  /*1710*/  IMAD.U32 R37, RZ, RZ, UR5 ;  /* 0x00000005ff257e24 */ /* 0x000fca000f8e00ff */
[----:B------:R-:W-:-:S04]  /*1720*/  LEA R37, R37, R0, 0x4 ;  /* 0x0000000025257211 */ /* 0x000fc800078e20ff */
[----:B-1----:R-:W-:-:S13]  /*1730*/  ISETP.GE.AND P0, PT, R37, R36, PT ;  /* 0x000000242500720c */ /* 0x002fda0003f06270 */
[----:B------:R-:W-:Y:S05]  /*1740*/  @P0 BRA `(.L_x_33) ;  /* 0x00000000006c0947 */ /* 0x000fea0003800000 */
[----:B0-----:R-:W0:Y:S01]  /*1750*/  LDS.128 R8, [R5] ;  /* 0x0000000005087984 */ /* 0x001e220000000c00 */
[----:B------:R-:W1:Y:S01]  /*1760*/  LDC.64 R16, c[0x0][0x398] ;  /* 0x0000e600ff107b82 */ /* 0x000e620000000a00 */
[C-C-:B------:R-:W-:Y:S02]  /*1770*/  IMAD R19, R36.reuse, UR20, R37.reuse ;  /* 0x0000001424137c24 */ /* 0x140fe4000f8e0225 */
[----:B------:R-:W2:Y:S01]  /*1780*/  LDS.128 R12, [R5+0x10] ;  /* 0x00001000050c7984 */ /* 0x000ea20000000c00 */
[C-C-:B------:R-:W-:Y:S02]  /*1790*/  IMAD R25, R36.reuse, UR14, R37.reuse ;  /* 0x0000000e24197c24 */ /* 0x140fe4000f8e0225 */
[C-C-:B------:R-:W-:Y:S02]  /*17a0*/  IMAD R31, R36.reuse, UR15, R37.reuse ;  /* 0x0000000f241f7c24 */ /* 0x140fe4000f8e0225 */
[----:B------:R-:W-:Y:S02]  /*17b0*/  IMAD R35, R36, UR16, R37 ;  /* 0x0000001024237c24 */ /* 0x000fe4000f8e0225 */
[----:B-1----:R-:W-:-:S04]  /*17c0*/  IMAD.WIDE R18, R19, 0x4, R16 ;  /* 0x0000000413127825 */ /* 0x002fc800078e0210 */
[----:B------:R-:W-:-:S04]  /*17d0*/  IMAD.WIDE R24, R25, 0x4, R16 ;  /* 0x0000000419187825 */ /* 0x000fc800078e0210 */
[--C-:B------:R-:W-:Y:S01]  /*17e0*/  IMAD.WIDE R30, R31, 0x4, R16.reuse ;  /* 0x000000041f1e7825 */ /* 0x100fe200078e0210 */
[----:B0-----:R0:W-:Y:S03]  /*17f0*/  REDG.E.ADD.F32.FTZ.RN.STRONG.GPU desc[UR12][R18.64], R8 ;  /* 0x00000008120079a6 */ /* 0x0011e6000c12f30c */
[----:B------:R-:W-:Y:S01]  /*1800*/  IMAD.WIDE R34, R35, 0x4, R16 ;  /* 0x0000000423227825 */ /* 0x000fe200078e0210 */
[----:B------:R1:W-:Y:S04]  /*1810*/  REDG.E.ADD.F32.FTZ.RN.STRONG.GPU desc[UR12][R24.64], R9 ;  /* 0x00000009180079a6 */ /* 0x0003e8000c12f30c */
[----:B------:R3:W-:Y:S01]  /*1820*/  REDG.E.ADD.F32.FTZ.RN.STRONG.GPU desc[UR12][R30.64], R10 ;  /* 0x0000000a1e0079a6 */ /* 0x0007e2000c12f30c */
[----:B0-----:R-:W-:-:S03]  /*1830*/  IMAD R19, R36, UR17, R37 ;  /* 0x0000001124137c24 */ /* 0x001fc6000f8e0225 */
[----:B------:R3:W-:Y:S01]  /*1840*/  REDG.E.ADD.F32.FTZ.RN.STRONG.GPU desc[UR12][R34.64], R11 ;  /* 0x0000000b220079a6 */ /* 0x0007e2000c12f30c */
[C-C-:B-1----:R-:W-:Y:S02]  /*1850*/  IMAD R9, R36.reuse, UR18, R37.reuse ;  /* 0x0000001224097c24 */ /* 0x142fe4000f8e0225 */
[C-C-:B------:R-:W-:Y:S02]  /*1860*/  IMAD R25, R36.reuse, UR19, R37.reuse ;  /* 0x0000001324197c24 */ /* 0x140fe4000f8e0225 */
        /* <DEDUP_REMOVED lines=9> */
.L_x_33:
[----:B------:R-:W-:Y:S05]  /*1900*/  BSYNC.RECONVERGENT B0 ;  /* 0x0000000000007941 */ /* 0x000fea0003800200 */
.L_x_22:
[----:B------:R-:W-:Y:S02]  /*1910*/  UIADD3 UR22, UP1, UPT, UR22, 0x4, URZ ;  /* 0x0000000416167890 */ /* 0x000fe4000ff3e0ff */
[----:B------:R-:W-:Y:S02]  /*1920*/  UIADD3 UR7, UPT, UPT, UR7, 0x100, URZ ;  /* 0x0000010007077890 */ /* 0x000fe4000fffe0ff */
[----:B------:R-:W-:Y:S01]  /*1930*/  UIADD3.X UR23, UPT, UPT, URZ, UR23, URZ, UP1, !UPT ;  /* 0x00000017ff177290 */ /* 0x000fe20008ffe4ff */
[----:B------:R-:W-:Y:S11]  /*1940*/  BRA.U UP0, `(.L_x_34) ;  /* 0xffffffe900a47547 */ /* 0x000ff6000b83ffff */
.L_x_21:
[----:B------:R-:W-:-:S13]  /*1950*/  ISETP.GT.U32.AND P0, PT, R0, 0xf, PT ;  /* 0x0000000f0000780c */ /* 0x000fda0003f04070 */
[----:B------:R-:W-:Y:S05]  /*1960*/  @P0 EXIT ;  /* 0x000000000000094d */ /* 0x000fea0003800000 */
[----:B------:R-:W2:Y:S01]  /*1970*/  LDC R3, c[0x0][0x3b0] ;  /* 0x0000ec00ff037b82 */ /* 0x000ea20000000800 */
[----:B------:R-:W-:Y:S01]  /*1980*/  IMAD.U32 R5, RZ, RZ, UR21 ;  /* 0x00000015ff057e24 */ /* 0x000fe2000f8e00ff */
[----:B------:R-:W-:Y:S03]  /*1990*/  BSSY.RECONVERGENT B0, `(.L_x_35) ;  /* 0x0000013000007945 */ /* 0x000fe60003800200 */
[----:B------:R-:W-:-:S03]  /*19a0*/  IMAD R0, R5, 0x10, R0 ;  /* 0x0000001005007824 */ /* 0x000fc600078e0200 */
[----:B------:R-:W4:Y:S02]  /*19b0*/  LDC R4, c[0x0][0x3a0] ;  /* 0x0000e800ff047b82 */ /* 0x000f240000000800 */
[----:B--2---:R-:W-:-:S04]  /*19c0*/  ISETP.GE.AND P0, PT, R0, R3, PT ;  /* 0x000000030000720c */ /* 0x004fc80003f06270 */
[C---:B----4-:R-:W-:Y:S02]  /*19d0*/  ISETP.LT.OR P6, PT, R4.reuse, 0x1, P0 ;  /* 0x000000010400780c */ /* 0x050fe400007c1670 */
        /* <DEDUP_REMOVED lines=9> */
[----:B------:R-:W2:Y:S01]  /*1a70*/  LDS R7, [R2] ;  /* 0x0000000002077984 */ /* 0x000ea20000000800 */
[----:B------:R-:W4:Y:S01]  /*1a80*/  LDC.64 R4, c[0x0][0x398] ;  /* 0x0000e600ff047b82 */ /* 0x000f220000000a00 */
[----:B0--3--:R-:W-:-:S04]  /*1a90*/  IMAD R9, R3, UR20, R0 ;  /* 0x0000001403097c24 */ /* 0x009fc8000f8e0200 */
[----:B----4-:R-:W-:-:S05]  /*1aa0*/  IMAD.WIDE.U32 R4, R9, 0x4, R4 ;  /* 0x0000000409047825 */ /* 0x010fca00078e0004 */
[----:B--2---:R2:W-:Y:S02]  /*1ab0*/  REDG.E.ADD.F32.FTZ.RN.STRONG.GPU desc[UR12][R4.64], R7 ;  /* 0x00000007040079a6 */ /* 0x0045e4000c12f30c */
.L_x_36:
[----:B------:R-:W-:Y:S05]  /*1ac0*/  BSYNC.RECONVERGENT B0 ;  /* 0x0000000000007941 */ /* 0x000fea0003800200 */
.L_x_35:
[----:B------:R-:W-:Y:S01]  /*1ad0*/  ISETP.NE.AND P6, PT, R6, RZ, PT ;  /* 0x000000ff0600720c */ /* 0x000fe20003fc5270 */
[----:B------:R-:W-:-:S12]  /*1ae0*/  BSSY.RECONVERGENT B0, `(.L_x_37) ;  /* 0x0000009000007945 */ /* 0x000fd80003800200 */
[----:B------:R-:W-:Y:S05]  /*1af0*/  @P6 BRA `(.L_x_38) ;  /* 0x00000000001c6947 */ /* 0x000fea0003800000 */
[----:B--2---:R-:W2:Y:S01]  /*1b00*/  LDS R7, [R2+0x4] ;  /* 0x0000040002077984 */ /* 0x004ea20000000800 */
[----:B------:R-:W4:Y:S01]  /*1b10*/  LDCU UR4, c[0x0][0x3a4] ;  /* 0x00007480ff0477ac */ /* 0x000f220008000800 */
[----:B------:R-:W5:Y:S01]  /*1b20*/  LDC.64 R4, c[0x0][0x398] ;  /* 0x0000e600ff047b82 */ /* 0x000f620000000a00 */
[----:B----4-:R-:W-:-:S06]  /*1b30*/  UIADD3 UR4, UPT, UPT, UR20, UR4, URZ ;  /* 0x0000000414047290 */ /* 0x010fcc000fffe0ff */
[----:B0--3--:R-:W-:-:S04]  /*1b40*/  IMAD R9, R3, UR4, R0 ;  /* 0x0000000403097c24 */ /* 0x009fc8000f8e0200 */
[----:B-----5:R-:W-:-:S05]  /*1b50*/  IMAD.WIDE.U32 R4, R9, 0x4, R4 ;  /* 0x0000000409047825 */ /* 0x020fca00078e0004 */
[----:B--2---:R4:W-:Y:S02]  /*1b60*/  REDG.E.ADD.F32.FTZ.RN.STRONG.GPU desc[UR12][R4.64], R7 ;  /* 0x00000007040079a6 */ /* 0x0049e4000c12f30c */
.L_x_38:
[----:B------:R-:W-:Y:S05]  /*1b70*/  BSYNC.RECONVERGENT B0 ;  /* 0x0000000000007941 */ /* 0x000fea0003800200 */
.L_x_37:
[----:B------:R-:W-:Y:S04]  /*1b80*/  BSSY.RECONVERGENT B0, `(.L_x_39) ;  /* 0x0000009000007945 */ /* 0x000fe80003800200 */
[----:B------:R-:W-:Y:S05]  /*1b90*/  @P5 BRA `(.L_x_40) ;  /* 0x00000000001c5947 */ /* 0x000fea0003800000 */
[----:B0--3--:R-:W0:Y:S01]  /*1ba0*/  LDS R9, [R2+0x8] ;  /* 0x0000080002097984 */ /* 0x009e220000000800 */
[----:B------:R-:W3:Y:S01]  /*1bb0*/  LDCU UR4, c[0x0][0x3a4] ;  /* 0x00007480ff0477ac */ /* 0x000ee20008000800 */
[----:B--2-4-:R-:W2:Y:S01]  /*1bc0*/  LDC.64 R4, c[0x0][0x398] ;  /* 0x0000e600ff047b82 */ /* 0x014ea20000000a00 */
[----:B---3--:R-:W-:-:S06]  /*1bd0*/  ULEA UR4, UR4, UR20, 0x1 ;  /* 0x0000001404047291 */ /* 0x008fcc000f8e08ff */
[----:B------:R-:W-:-:S04]  /*1be0*/  IMAD R7, R3, UR4, R0 ;  /* 0x0000000403077c24 */ /* 0x000fc8000f8e0200 */
[----:B--2---:R-:W-:-:S05]  /*1bf0*/  IMAD.WIDE.U32 R4, R7, 0x4, R4 ;  /* 0x0000000407047825 */ /* 0x004fca00078e0004 */
[----:B0-----:R0:W-:Y:S02]  /*1c00*/  REDG.E.ADD.F32.FTZ.RN.STRONG.GPU desc[UR12][R4.64], R9 ;  /* 0x00000009040079a6 */ /* 0x0011e4000c12f30c */
.L_x_40:
[----:B------:R-:W-:Y:S05]  /*1c10*/  BSYNC.RECONVERGENT B0 ;  /* 0x0000000000007941 */ /* 0x000fea0003800200 */
.L_x_39:
[----:B------:R-:W-:Y:S04]  /*1c20*/  BSSY.RECONVERGENT B0, `(.L_x_41) ;  /* 0x0000009000007945 */ /* 0x000fe80003800200 */
[----:B------:R-:W-:Y:S05]  /*1c30*/  @P4 BRA `(.L_x_42) ;  /* 0x00000000001c4947 */ /* 0x000fea0003800000 */
[----:B0--3--:R-:W0:Y:S01]  /*1c40*/  LDS R9, [R2+0xc] ;  /* 0x00000c0002097984 */ /* 0x009e220000000800 */
[----:B------:R-:W3:Y:S01]  /*1c50*/  LDCU UR4, c[0x0][0x3a4] ;  /* 0x00007480ff0477ac */ /* 0x000ee20008000800 */
[----:B--2-4-:R-:W2:Y:S01]  /*1c60*/  LDC.64 R4, c[0x0][0x398] ;  /* 0x0000e600ff047b82 */ /* 0x014ea20000000a00 */
[----:B---3--:R-:W-:-:S06]  /*1c70*/  UIMAD UR4, UR4, 0x3, UR20 ;  /* 0x00000003040478a4 */ /* 0x008fcc000f8e0214 */
[----:B------:R-:W-:-:S04]  /*1c80*/  IMAD R7, R3, UR4, R0 ;  /* 0x0000000403077c24 */ /* 0x000fc8000f8e0200 */
[----:B--2---:R-:W-:-:S05]  /*1c90*/  IMAD.WIDE.U32 R4, R7, 0x4, R4 ;  /* 0x0000000407047825 */ /* 0x004fca00078e0004 */
[----:B0-----:R0:W-:Y:S02]  /*1ca0*/  REDG.E.ADD.F32.FTZ.RN.STRONG.GPU desc[UR12][R4.64], R9 ;  /* 0x00000009040079a6 */ /* 0x0011e4000c12f30c */
.L_x_42:
[----:B------:R-:W-:Y:S05]  /*1cb0*/  BSYNC.RECONVERGENT B0 ;  /* 0x0000000000007941 */ /* 0x000fea0003800200 */
.L_x_41:
        /* <DEDUP_REMOVED lines=9> */
.L_x_44:
[----:B------:R-:W-:Y:S05]  /*1d50*/  BSYNC.RECONVERGENT B0 ;  /* 0x0000000000007941 */ /* 0x000fea0003800200 */
.L_x_43:
        /* <DEDUP_REMOVED lines=9> */
.L_x_46:
[----:B------:R-:W-:Y:S05]  /*1df0*/  BSYNC.RECONVERGENT B0 ;  /* 0x0000000000007941 */ /* 0x000fea0003800200 */
.L_x_45:
        /* <DEDUP_REMOVED lines=9> */
.L_x_48:
[----:B------:R-:W-:Y:S05]  /*1e90*/  BSYNC.RECONVERGENT B0 ;  /* 0x0000000000007941 */ /* 0x000fea0003800200 */
.L_x_47:
[----:B------:R-:W-:Y:S05]  /*1ea0*/  @P0 EXIT ;  /* 0x000000000000094d */ /* 0x000fea0003800000 */
[----:B--2-4-:R-:W2:Y:S01]  /*1eb0*/  LDS R7, [R2+0x1c] ;  /* 0x00001c0002077984 */ /* 0x014ea20000000800 */
[----:B------:R-:W4:Y:S01]  /*1ec0*/  LDCU UR4, c[0x0][0x3a4] ;  /* 0x00007480ff0477ac */ /* 0x000f220008000800 */
[----:B0-----:R-:W0:Y:S01]  /*1ed0*/  LDC.64 R4, c[0x0][0x398] ;  /* 0x0000e600ff047b82 */ /* 0x001e220000000a00 */
[----:B----4-:R-:W-:-:S06]  /*1ee0*/  UIMAD UR4, UR4, 0x7, UR20 ;  /* 0x00000007040478a4 */ /* 0x010fcc000f8e0214 */
[----:B------:R-:W-:-:S04]  /*1ef0*/  IMAD R3, R3, UR4, R0 ;  /* 0x0000000403037c24 */ /* 0x000fc8000f8e0200 */
[----:B0-----:R-:W-:-:S05]  /*1f00*/  IMAD.WIDE.U32 R4, R3, 0x4, R4 ;  /* 0x0000000403047825 */ /* 0x001fca00078e0004 */
[----:B--2---:R-:W-:Y:S01]  /*1f10*/  REDG.E.ADD.F32.FTZ.RN.STRONG.GPU desc[UR12][R4.64], R7 ;  /* 0x00000007040079a6 */ /* 0x004fe2000c12f30c */
[----:B------:R-:W-:Y:S05]  /*1f20*/  EXIT ;  /* 0x000000000000794d */ /* 0x000fea0003800000 */
.L_x_49:
        /* <DEDUP_REMOVED lines=13> */
.L_x_51:


//--------------------- .nv.shared.batch8_symmetric_block_pair_multiply_wmma_optimized --------------------------
	.section	.nv.shared.batch8_symmetric_block_pair_multiply_wmma_optimized,"aw",@nobits
	.sectionflags	@""
	.align	4
.nv.shared.batch8_symmetric_block_pair_multiply_wmma_optimized:
	.zero		3584


//--------------------- .nv.shared.reserved.0     --------------------------
	.section	.nv.shared.reserved.0,"aw",@nobits
	.weak		__nv_reservedSMEM_offset_0_alias
	.size		__nv_reservedSMEM_offset_0_alias, 0, 64
	.other		__nv_reservedSMEM_offset_0_alias,@"STO_CUDA_RESERVED_SHARED STV_DEFAULT"
__nv_reservedSMEM_offset_0_alias:
	.zero		0
	.zero		64


//--------------------- .nv.shared.batch8_symmetric_block_pair_multiply_wmma --------------------------
	.section	.nv.shared.batch8_symmetric_block_pair_multiply_wmma,"aw",@nobits
	.sectionflags	@""
	.align	4
.nv.shared.batch8_symmetric_block_pair_multiply_wmma:
	.zero		3584


//--------------------- .nv.constant0.batch8_symmetric_block_pair_multiply_wmma_optimized --------------------------
	.section	.nv.constant0.batch8_symmetric_block_pair_multiply_wmma_optimized,"a",@progbits
	.sectionflags	@""
	.align	4
.nv.constant0.batch8_symmetric_block_pair_multiply_wmma_optimized:
	.zero		948


//--------------------- .nv.constant0.batch8_symmetric_block_pair_multiply_wmma --------------------------
	.section	.nv.constant0.batch8_symmetric_block_pair_multiply_wmma,"a",@progbits
	.sectionflags	@""
	.align	4
.nv.constant0.batch8_symmetric_block_pair_multiply_wmma:
	.zero		948


//--------------------- SYMBOLS --------------------------

	.type		.nv.reservedSmem.offset0,@object
	.size		.nv.reservedSmem.offset0,0x4
	.type		.nv.reservedSmem.cap,@object
	.size		.nv.reservedSmem.cap,0x4
